//
// Generated by NVIDIA NVVM Compiler
//
// Compiler Build ID: CL-36424714
// Cuda compilation tools, release 13.0, V13.0.88
// Based on NVVM 20.0.0
//

.version 9.0
.target sm_100
.address_size 64

	// .globl	_Z26psoHestonCalibrationKernelPfS_S_S_S_S_iP17curandStateXORWOW
.global .align 4 .b8 precalc_xorwow_matrix[102400];
.global .align 4 .b8 precalc_xorwow_offset_matrix[102400];
.global .align 4 .b8 mrg32k3aM1[2304];
.global .align 4 .b8 mrg32k3aM2[2304];
.global .align 4 .b8 mrg32k3aM1SubSeq[2016];
.global .align 4 .b8 mrg32k3aM2SubSeq[2016];
.global .align 4 .b8 mrg32k3aM1Seq[2304];
.global .align 4 .b8 mrg32k3aM2Seq[2304];
.const .align 8 .b8 __cr_lgamma_table[72];

.visible .entry _Z26psoHestonCalibrationKernelPfS_S_S_S_S_iP17curandStateXORWOW(
	.param .u64 .ptr .align 1 _Z26psoHestonCalibrationKernelPfS_S_S_S_S_iP17curandStateXORWOW_param_0,
	.param .u64 .ptr .align 1 _Z26psoHestonCalibrationKernelPfS_S_S_S_S_iP17curandStateXORWOW_param_1,
	.param .u64 .ptr .align 1 _Z26psoHestonCalibrationKernelPfS_S_S_S_S_iP17curandStateXORWOW_param_2,
	.param .u64 .ptr .align 1 _Z26psoHestonCalibrationKernelPfS_S_S_S_S_iP17curandStateXORWOW_param_3,
	.param .u64 .ptr .align 1 _Z26psoHestonCalibrationKernelPfS_S_S_S_S_iP17curandStateXORWOW_param_4,
	.param .u64 .ptr .align 1 _Z26psoHestonCalibrationKernelPfS_S_S_S_S_iP17curandStateXORWOW_param_5,
	.param .u32 _Z26psoHestonCalibrationKernelPfS_S_S_S_S_iP17curandStateXORWOW_param_6,
	.param .u64 .ptr .align 1 _Z26psoHestonCalibrationKernelPfS_S_S_S_S_iP17curandStateXORWOW_param_7
)
{
	.local .align 8 .b8 	__local_depot0[48];
	.reg .b64 	%SP;
	.reg .b64 	%SPL;
	.reg .pred 	%p<73>;
	.reg .b32 	%r<1315>;
	.reg .b32 	%f<215>;
	.reg .b64 	%rd<81>;
	.reg .b64 	%fd<2>;

	mov.u64 	%SPL, __local_depot0;
	ld.param.u64 	%rd23, [_Z26psoHestonCalibrationKernelPfS_S_S_S_S_iP17curandStateXORWOW_param_0];
	ld.param.u64 	%rd27, [_Z26psoHestonCalibrationKernelPfS_S_S_S_S_iP17curandStateXORWOW_param_3];
	ld.param.u64 	%rd26, [_Z26psoHestonCalibrationKernelPfS_S_S_S_S_iP17curandStateXORWOW_param_4];
	ld.param.u64 	%rd28, [_Z26psoHestonCalibrationKernelPfS_S_S_S_S_iP17curandStateXORWOW_param_5];
	ld.param.u32 	%r566, [_Z26psoHestonCalibrationKernelPfS_S_S_S_S_iP17curandStateXORWOW_param_6];
	ld.param.u64 	%rd29, [_Z26psoHestonCalibrationKernelPfS_S_S_S_S_iP17curandStateXORWOW_param_7];
	cvta.to.global.u64 	%rd1, %rd28;
	cvta.to.global.u64 	%rd2, %rd27;
	cvta.to.global.u64 	%rd30, %rd29;
	add.u64 	%rd3, %SPL, 0;
	mov.u32 	%r572, %ctaid.x;
	mov.u32 	%r573, %ntid.x;
	mov.u32 	%r574, %tid.x;
	mad.lo.s32 	%r575, %r572, %r573, %r574;
	cvt.u64.u32 	%rd4, %r575;
	mul.wide.u32 	%rd32, %r575, 48;
	add.s64 	%rd33, %rd30, %rd32;
	ld.global.v2.u32 	{%r576, %r577}, [%rd33+24];
	ld.global.f32 	%f18, [%rd33+32];
	ld.global.f64 	%fd1, [%rd33+40];
	st.local.v2.u32 	[%rd3+24], {%r576, %r577};
	st.local.f32 	[%rd3+32], %f18;
	st.local.f64 	[%rd3+40], %fd1;
	mov.b32 	%r1040, 1593684748;
	mov.b32 	%r578, 832094735;
	st.local.v2.u32 	[%rd3], {%r578, %r1040};
	mov.b32 	%r1038, -123459836;
	mov.b32 	%r1039, 1111207954;
	st.local.v2.u32 	[%rd3+8], {%r1039, %r1038};
	mov.b32 	%r1036, 1476011280;
	mov.b32 	%r1037, -589760388;
	st.local.v2.u32 	[%rd3+16], {%r1037, %r1036};
	setp.eq.s32 	%p1, %r575, 0;
	@%p1 bra 	$L__BB0_115;
	mov.b32 	%r1023, 0;
	mov.b32 	%r1036, 1476011280;
	mov.b32 	%r1037, -589760388;
	mov.b32 	%r1038, -123459836;
	mov.b32 	%r1039, 1111207954;
	mov.b32 	%r1040, 1593684748;
	mov.u64 	%rd78, %rd4;
$L__BB0_2:
	mov.u64 	%rd5, %rd78;
	and.b64  	%rd6, %rd5, 3;
	setp.eq.s64 	%p2, %rd6, 0;
	@%p2 bra 	$L__BB0_114;
	mul.wide.u32 	%rd34, %r1023, 3200;
	mov.u64 	%rd35, precalc_xorwow_matrix;
	add.s64 	%rd7, %rd35, %rd34;
	mov.b32 	%r1036, 0;
	mov.u32 	%r1037, %r1036;
	mov.u32 	%r1038, %r1036;
	mov.u32 	%r1039, %r1036;
	mov.u32 	%r1040, %r1036;
	mov.u32 	%r1029, %r1036;
$L__BB0_4:
	mul.wide.u32 	%rd36, %r1029, 4;
	add.s64 	%rd37, %rd3, %rd36;
	ld.local.u32 	%r13, [%rd37+4];
	shl.b32 	%r14, %r1029, 5;
	mov.b32 	%r1035, 0;
$L__BB0_5:
	.pragma "nounroll";
	shr.u32 	%r587, %r13, %r1035;
	and.b32  	%r588, %r587, 1;
	setp.eq.b32 	%p3, %r588, 1;
	not.pred 	%p4, %p3;
	add.s32 	%r589, %r14, %r1035;
	mul.lo.s32 	%r590, %r589, 5;
	mul.wide.u32 	%rd38, %r590, 4;
	add.s64 	%rd8, %rd7, %rd38;
	@%p4 bra 	$L__BB0_7;
	ld.global.u32 	%r591, [%rd8];
	xor.b32  	%r1040, %r1040, %r591;
	ld.global.u32 	%r592, [%rd8+4];
	xor.b32  	%r1039, %r1039, %r592;
	ld.global.u32 	%r593, [%rd8+8];
	xor.b32  	%r1038, %r1038, %r593;
	ld.global.u32 	%r594, [%rd8+12];
	xor.b32  	%r1037, %r1037, %r594;
	ld.global.u32 	%r595, [%rd8+16];
	xor.b32  	%r1036, %r1036, %r595;
$L__BB0_7:
	and.b32  	%r597, %r587, 2;
	setp.eq.s32 	%p5, %r597, 0;
	@%p5 bra 	$L__BB0_9;
	ld.global.u32 	%r598, [%rd8+20];
	xor.b32  	%r1040, %r1040, %r598;
	ld.global.u32 	%r599, [%rd8+24];
	xor.b32  	%r1039, %r1039, %r599;
	ld.global.u32 	%r600, [%rd8+28];
	xor.b32  	%r1038, %r1038, %r600;
	ld.global.u32 	%r601, [%rd8+32];
	xor.b32  	%r1037, %r1037, %r601;
	ld.global.u32 	%r602, [%rd8+36];
	xor.b32  	%r1036, %r1036, %r602;
$L__BB0_9:
	and.b32  	%r604, %r587, 4;
	setp.eq.s32 	%p6, %r604, 0;
	@%p6 bra 	$L__BB0_11;
	ld.global.u32 	%r605, [%rd8+40];
	xor.b32  	%r1040, %r1040, %r605;
	ld.global.u32 	%r606, [%rd8+44];
	xor.b32  	%r1039, %r1039, %r606;
	ld.global.u32 	%r607, [%rd8+48];
	xor.b32  	%r1038, %r1038, %r607;
	ld.global.u32 	%r608, [%rd8+52];
	xor.b32  	%r1037, %r1037, %r608;
	ld.global.u32 	%r609, [%rd8+56];
	xor.b32  	%r1036, %r1036, %r609;
$L__BB0_11:
	and.b32  	%r611, %r587, 8;
	setp.eq.s32 	%p7, %r611, 0;
	@%p7 bra 	$L__BB0_13;
	ld.global.u32 	%r612, [%rd8+60];
	xor.b32  	%r1040, %r1040, %r612;
	ld.global.u32 	%r613, [%rd8+64];
	xor.b32  	%r1039, %r1039, %r613;
	ld.global.u32 	%r614, [%rd8+68];
	xor.b32  	%r1038, %r1038, %r614;
	ld.global.u32 	%r615, [%rd8+72];
	xor.b32  	%r1037, %r1037, %r615;
	ld.global.u32 	%r616, [%rd8+76];
	xor.b32  	%r1036, %r1036, %r616;
$L__BB0_13:
	and.b32  	%r618, %r587, 16;
	setp.eq.s32 	%p8, %r618, 0;
	@%p8 bra 	$L__BB0_15;
	ld.global.u32 	%r619, [%rd8+80];
	xor.b32  	%r1040, %r1040, %r619;
	ld.global.u32 	%r620, [%rd8+84];
	xor.b32  	%r1039, %r1039, %r620;
	ld.global.u32 	%r621, [%rd8+88];
	xor.b32  	%r1038, %r1038, %r621;
	ld.global.u32 	%r622, [%rd8+92];
	xor.b32  	%r1037, %r1037, %r622;
	ld.global.u32 	%r623, [%rd8+96];
	xor.b32  	%r1036, %r1036, %r623;
$L__BB0_15:
	and.b32  	%r625, %r587, 32;
	setp.eq.s32 	%p9, %r625, 0;
	@%p9 bra 	$L__BB0_17;
	ld.global.u32 	%r626, [%rd8+100];
	xor.b32  	%r1040, %r1040, %r626;
	ld.global.u32 	%r627, [%rd8+104];
	xor.b32  	%r1039, %r1039, %r627;
	ld.global.u32 	%r628, [%rd8+108];
	xor.b32  	%r1038, %r1038, %r628;
	ld.global.u32 	%r629, [%rd8+112];
	xor.b32  	%r1037, %r1037, %r629;
	ld.global.u32 	%r630, [%rd8+116];
	xor.b32  	%r1036, %r1036, %r630;
$L__BB0_17:
	and.b32  	%r632, %r587, 64;
	setp.eq.s32 	%p10, %r632, 0;
	@%p10 bra 	$L__BB0_19;
	ld.global.u32 	%r633, [%rd8+120];
	xor.b32  	%r1040, %r1040, %r633;
	ld.global.u32 	%r634, [%rd8+124];
	xor.b32  	%r1039, %r1039, %r634;
	ld.global.u32 	%r635, [%rd8+128];
	xor.b32  	%r1038, %r1038, %r635;
	ld.global.u32 	%r636, [%rd8+132];
	xor.b32  	%r1037, %r1037, %r636;
	ld.global.u32 	%r637, [%rd8+136];
	xor.b32  	%r1036, %r1036, %r637;
$L__BB0_19:
	and.b32  	%r639, %r587, 128;
	setp.eq.s32 	%p11, %r639, 0;
	@%p11 bra 	$L__BB0_21;
	ld.global.u32 	%r640, [%rd8+140];
	xor.b32  	%r1040, %r1040, %r640;
	ld.global.u32 	%r641, [%rd8+144];
	xor.b32  	%r1039, %r1039, %r641;
	ld.global.u32 	%r642, [%rd8+148];
	xor.b32  	%r1038, %r1038, %r642;
	ld.global.u32 	%r643, [%rd8+152];
	xor.b32  	%r1037, %r1037, %r643;
	ld.global.u32 	%r644, [%rd8+156];
	xor.b32  	%r1036, %r1036, %r644;
$L__BB0_21:
	and.b32  	%r646, %r587, 256;
	setp.eq.s32 	%p12, %r646, 0;
	@%p12 bra 	$L__BB0_23;
	ld.global.u32 	%r647, [%rd8+160];
	xor.b32  	%r1040, %r1040, %r647;
	ld.global.u32 	%r648, [%rd8+164];
	xor.b32  	%r1039, %r1039, %r648;
	ld.global.u32 	%r649, [%rd8+168];
	xor.b32  	%r1038, %r1038, %r649;
	ld.global.u32 	%r650, [%rd8+172];
	xor.b32  	%r1037, %r1037, %r650;
	ld.global.u32 	%r651, [%rd8+176];
	xor.b32  	%r1036, %r1036, %r651;
$L__BB0_23:
	and.b32  	%r653, %r587, 512;
	setp.eq.s32 	%p13, %r653, 0;
	@%p13 bra 	$L__BB0_25;
	ld.global.u32 	%r654, [%rd8+180];
	xor.b32  	%r1040, %r1040, %r654;
	ld.global.u32 	%r655, [%rd8+184];
	xor.b32  	%r1039, %r1039, %r655;
	ld.global.u32 	%r656, [%rd8+188];
	xor.b32  	%r1038, %r1038, %r656;
	ld.global.u32 	%r657, [%rd8+192];
	xor.b32  	%r1037, %r1037, %r657;
	ld.global.u32 	%r658, [%rd8+196];
	xor.b32  	%r1036, %r1036, %r658;
$L__BB0_25:
	and.b32  	%r660, %r587, 1024;
	setp.eq.s32 	%p14, %r660, 0;
	@%p14 bra 	$L__BB0_27;
	ld.global.u32 	%r661, [%rd8+200];
	xor.b32  	%r1040, %r1040, %r661;
	ld.global.u32 	%r662, [%rd8+204];
	xor.b32  	%r1039, %r1039, %r662;
	ld.global.u32 	%r663, [%rd8+208];
	xor.b32  	%r1038, %r1038, %r663;
	ld.global.u32 	%r664, [%rd8+212];
	xor.b32  	%r1037, %r1037, %r664;
	ld.global.u32 	%r665, [%rd8+216];
	xor.b32  	%r1036, %r1036, %r665;
$L__BB0_27:
	and.b32  	%r667, %r587, 2048;
	setp.eq.s32 	%p15, %r667, 0;
	@%p15 bra 	$L__BB0_29;
	ld.global.u32 	%r668, [%rd8+220];
	xor.b32  	%r1040, %r1040, %r668;
	ld.global.u32 	%r669, [%rd8+224];
	xor.b32  	%r1039, %r1039, %r669;
	ld.global.u32 	%r670, [%rd8+228];
	xor.b32  	%r1038, %r1038, %r670;
	ld.global.u32 	%r671, [%rd8+232];
	xor.b32  	%r1037, %r1037, %r671;
	ld.global.u32 	%r672, [%rd8+236];
	xor.b32  	%r1036, %r1036, %r672;
$L__BB0_29:
	and.b32  	%r674, %r587, 4096;
	setp.eq.s32 	%p16, %r674, 0;
	@%p16 bra 	$L__BB0_31;
	ld.global.u32 	%r675, [%rd8+240];
	xor.b32  	%r1040, %r1040, %r675;
	ld.global.u32 	%r676, [%rd8+244];
	xor.b32  	%r1039, %r1039, %r676;
	ld.global.u32 	%r677, [%rd8+248];
	xor.b32  	%r1038, %r1038, %r677;
	ld.global.u32 	%r678, [%rd8+252];
	xor.b32  	%r1037, %r1037, %r678;
	ld.global.u32 	%r679, [%rd8+256];
	xor.b32  	%r1036, %r1036, %r679;
$L__BB0_31:
	and.b32  	%r681, %r587, 8192;
	setp.eq.s32 	%p17, %r681, 0;
	@%p17 bra 	$L__BB0_33;
	ld.global.u32 	%r682, [%rd8+260];
	xor.b32  	%r1040, %r1040, %r682;
	ld.global.u32 	%r683, [%rd8+264];
	xor.b32  	%r1039, %r1039, %r683;
	ld.global.u32 	%r684, [%rd8+268];
	xor.b32  	%r1038, %r1038, %r684;
	ld.global.u32 	%r685, [%rd8+272];
	xor.b32  	%r1037, %r1037, %r685;
	ld.global.u32 	%r686, [%rd8+276];
	xor.b32  	%r1036, %r1036, %r686;
$L__BB0_33:
	and.b32  	%r688, %r587, 16384;
	setp.eq.s32 	%p18, %r688, 0;
	@%p18 bra 	$L__BB0_35;
	ld.global.u32 	%r689, [%rd8+280];
	xor.b32  	%r1040, %r1040, %r689;
	ld.global.u32 	%r690, [%rd8+284];
	xor.b32  	%r1039, %r1039, %r690;
	ld.global.u32 	%r691, [%rd8+288];
	xor.b32  	%r1038, %r1038, %r691;
	ld.global.u32 	%r692, [%rd8+292];
	xor.b32  	%r1037, %r1037, %r692;
	ld.global.u32 	%r693, [%rd8+296];
	xor.b32  	%r1036, %r1036, %r693;
$L__BB0_35:
	and.b32  	%r695, %r587, 32768;
	setp.eq.s32 	%p19, %r695, 0;
	@%p19 bra 	$L__BB0_37;
	ld.global.u32 	%r696, [%rd8+300];
	xor.b32  	%r1040, %r1040, %r696;
	ld.global.u32 	%r697, [%rd8+304];
	xor.b32  	%r1039, %r1039, %r697;
	ld.global.u32 	%r698, [%rd8+308];
	xor.b32  	%r1038, %r1038, %r698;
	ld.global.u32 	%r699, [%rd8+312];
	xor.b32  	%r1037, %r1037, %r699;
	ld.global.u32 	%r700, [%rd8+316];
	xor.b32  	%r1036, %r1036, %r700;
$L__BB0_37:
	add.s32 	%r1035, %r1035, 16;
	setp.ne.s32 	%p20, %r1035, 32;
	@%p20 bra 	$L__BB0_5;
	mad.lo.s32 	%r701, %r1029, -31, %r14;
	add.s32 	%r1029, %r701, 1;
	setp.ne.s32 	%p21, %r1029, 5;
	@%p21 bra 	$L__BB0_4;
	st.local.u32 	[%rd3+4], %r1040;
	st.local.v2.u32 	[%rd3+8], {%r1039, %r1038};
	st.local.v2.u32 	[%rd3+16], {%r1037, %r1036};
	setp.eq.s64 	%p22, %rd6, 1;
	@%p22 bra 	$L__BB0_114;
	mov.b32 	%r1036, 0;
	mov.u32 	%r1037, %r1036;
	mov.u32 	%r1038, %r1036;
	mov.u32 	%r1039, %r1036;
	mov.u32 	%r1040, %r1036;
	mov.u32 	%r1121, %r1036;
$L__BB0_41:
	mul.wide.u32 	%rd39, %r1121, 4;
	add.s64 	%rd40, %rd3, %rd39;
	ld.local.u32 	%r189, [%rd40+4];
	shl.b32 	%r190, %r1121, 5;
	mov.b32 	%r1127, 0;
$L__BB0_42:
	.pragma "nounroll";
	shr.u32 	%r704, %r189, %r1127;
	and.b32  	%r705, %r704, 1;
	setp.eq.b32 	%p23, %r705, 1;
	not.pred 	%p24, %p23;
	add.s32 	%r706, %r190, %r1127;
	mul.lo.s32 	%r707, %r706, 5;
	mul.wide.u32 	%rd41, %r707, 4;
	add.s64 	%rd9, %rd7, %rd41;
	@%p24 bra 	$L__BB0_44;
	ld.global.u32 	%r708, [%rd9];
	xor.b32  	%r1040, %r1040, %r708;
	ld.global.u32 	%r709, [%rd9+4];
	xor.b32  	%r1039, %r1039, %r709;
	ld.global.u32 	%r710, [%rd9+8];
	xor.b32  	%r1038, %r1038, %r710;
	ld.global.u32 	%r711, [%rd9+12];
	xor.b32  	%r1037, %r1037, %r711;
	ld.global.u32 	%r712, [%rd9+16];
	xor.b32  	%r1036, %r1036, %r712;
$L__BB0_44:
	and.b32  	%r714, %r704, 2;
	setp.eq.s32 	%p25, %r714, 0;
	@%p25 bra 	$L__BB0_46;
	ld.global.u32 	%r715, [%rd9+20];
	xor.b32  	%r1040, %r1040, %r715;
	ld.global.u32 	%r716, [%rd9+24];
	xor.b32  	%r1039, %r1039, %r716;
	ld.global.u32 	%r717, [%rd9+28];
	xor.b32  	%r1038, %r1038, %r717;
	ld.global.u32 	%r718, [%rd9+32];
	xor.b32  	%r1037, %r1037, %r718;
	ld.global.u32 	%r719, [%rd9+36];
	xor.b32  	%r1036, %r1036, %r719;
$L__BB0_46:
	and.b32  	%r721, %r704, 4;
	setp.eq.s32 	%p26, %r721, 0;
	@%p26 bra 	$L__BB0_48;
	ld.global.u32 	%r722, [%rd9+40];
	xor.b32  	%r1040, %r1040, %r722;
	ld.global.u32 	%r723, [%rd9+44];
	xor.b32  	%r1039, %r1039, %r723;
	ld.global.u32 	%r724, [%rd9+48];
	xor.b32  	%r1038, %r1038, %r724;
	ld.global.u32 	%r725, [%rd9+52];
	xor.b32  	%r1037, %r1037, %r725;
	ld.global.u32 	%r726, [%rd9+56];
	xor.b32  	%r1036, %r1036, %r726;
$L__BB0_48:
	and.b32  	%r728, %r704, 8;
	setp.eq.s32 	%p27, %r728, 0;
	@%p27 bra 	$L__BB0_50;
	ld.global.u32 	%r729, [%rd9+60];
	xor.b32  	%r1040, %r1040, %r729;
	ld.global.u32 	%r730, [%rd9+64];
	xor.b32  	%r1039, %r1039, %r730;
	ld.global.u32 	%r731, [%rd9+68];
	xor.b32  	%r1038, %r1038, %r731;
	ld.global.u32 	%r732, [%rd9+72];
	xor.b32  	%r1037, %r1037, %r732;
	ld.global.u32 	%r733, [%rd9+76];
	xor.b32  	%r1036, %r1036, %r733;
$L__BB0_50:
	and.b32  	%r735, %r704, 16;
	setp.eq.s32 	%p28, %r735, 0;
	@%p28 bra 	$L__BB0_52;
	ld.global.u32 	%r736, [%rd9+80];
	xor.b32  	%r1040, %r1040, %r736;
	ld.global.u32 	%r737, [%rd9+84];
	xor.b32  	%r1039, %r1039, %r737;
	ld.global.u32 	%r738, [%rd9+88];
	xor.b32  	%r1038, %r1038, %r738;
	ld.global.u32 	%r739, [%rd9+92];
	xor.b32  	%r1037, %r1037, %r739;
	ld.global.u32 	%r740, [%rd9+96];
	xor.b32  	%r1036, %r1036, %r740;
$L__BB0_52:
	and.b32  	%r742, %r704, 32;
	setp.eq.s32 	%p29, %r742, 0;
	@%p29 bra 	$L__BB0_54;
	ld.global.u32 	%r743, [%rd9+100];
	xor.b32  	%r1040, %r1040, %r743;
	ld.global.u32 	%r744, [%rd9+104];
	xor.b32  	%r1039, %r1039, %r744;
	ld.global.u32 	%r745, [%rd9+108];
	xor.b32  	%r1038, %r1038, %r745;
	ld.global.u32 	%r746, [%rd9+112];
	xor.b32  	%r1037, %r1037, %r746;
	ld.global.u32 	%r747, [%rd9+116];
	xor.b32  	%r1036, %r1036, %r747;
$L__BB0_54:
	and.b32  	%r749, %r704, 64;
	setp.eq.s32 	%p30, %r749, 0;
	@%p30 bra 	$L__BB0_56;
	ld.global.u32 	%r750, [%rd9+120];
	xor.b32  	%r1040, %r1040, %r750;
	ld.global.u32 	%r751, [%rd9+124];
	xor.b32  	%r1039, %r1039, %r751;
	ld.global.u32 	%r752, [%rd9+128];
	xor.b32  	%r1038, %r1038, %r752;
	ld.global.u32 	%r753, [%rd9+132];
	xor.b32  	%r1037, %r1037, %r753;
	ld.global.u32 	%r754, [%rd9+136];
	xor.b32  	%r1036, %r1036, %r754;
$L__BB0_56:
	and.b32  	%r756, %r704, 128;
	setp.eq.s32 	%p31, %r756, 0;
	@%p31 bra 	$L__BB0_58;
	ld.global.u32 	%r757, [%rd9+140];
	xor.b32  	%r1040, %r1040, %r757;
	ld.global.u32 	%r758, [%rd9+144];
	xor.b32  	%r1039, %r1039, %r758;
	ld.global.u32 	%r759, [%rd9+148];
	xor.b32  	%r1038, %r1038, %r759;
	ld.global.u32 	%r760, [%rd9+152];
	xor.b32  	%r1037, %r1037, %r760;
	ld.global.u32 	%r761, [%rd9+156];
	xor.b32  	%r1036, %r1036, %r761;
$L__BB0_58:
	and.b32  	%r763, %r704, 256;
	setp.eq.s32 	%p32, %r763, 0;
	@%p32 bra 	$L__BB0_60;
	ld.global.u32 	%r764, [%rd9+160];
	xor.b32  	%r1040, %r1040, %r764;
	ld.global.u32 	%r765, [%rd9+164];
	xor.b32  	%r1039, %r1039, %r765;
	ld.global.u32 	%r766, [%rd9+168];
	xor.b32  	%r1038, %r1038, %r766;
	ld.global.u32 	%r767, [%rd9+172];
	xor.b32  	%r1037, %r1037, %r767;
	ld.global.u32 	%r768, [%rd9+176];
	xor.b32  	%r1036, %r1036, %r768;
$L__BB0_60:
	and.b32  	%r770, %r704, 512;
	setp.eq.s32 	%p33, %r770, 0;
	@%p33 bra 	$L__BB0_62;
	ld.global.u32 	%r771, [%rd9+180];
	xor.b32  	%r1040, %r1040, %r771;
	ld.global.u32 	%r772, [%rd9+184];
	xor.b32  	%r1039, %r1039, %r772;
	ld.global.u32 	%r773, [%rd9+188];
	xor.b32  	%r1038, %r1038, %r773;
	ld.global.u32 	%r774, [%rd9+192];
	xor.b32  	%r1037, %r1037, %r774;
	ld.global.u32 	%r775, [%rd9+196];
	xor.b32  	%r1036, %r1036, %r775;
$L__BB0_62:
	and.b32  	%r777, %r704, 1024;
	setp.eq.s32 	%p34, %r777, 0;
	@%p34 bra 	$L__BB0_64;
	ld.global.u32 	%r778, [%rd9+200];
	xor.b32  	%r1040, %r1040, %r778;
	ld.global.u32 	%r779, [%rd9+204];
	xor.b32  	%r1039, %r1039, %r779;
	ld.global.u32 	%r780, [%rd9+208];
	xor.b32  	%r1038, %r1038, %r780;
	ld.global.u32 	%r781, [%rd9+212];
	xor.b32  	%r1037, %r1037, %r781;
	ld.global.u32 	%r782, [%rd9+216];
	xor.b32  	%r1036, %r1036, %r782;
$L__BB0_64:
	and.b32  	%r784, %r704, 2048;
	setp.eq.s32 	%p35, %r784, 0;
	@%p35 bra 	$L__BB0_66;
	ld.global.u32 	%r785, [%rd9+220];
	xor.b32  	%r1040, %r1040, %r785;
	ld.global.u32 	%r786, [%rd9+224];
	xor.b32  	%r1039, %r1039, %r786;
	ld.global.u32 	%r787, [%rd9+228];
	xor.b32  	%r1038, %r1038, %r787;
	ld.global.u32 	%r788, [%rd9+232];
	xor.b32  	%r1037, %r1037, %r788;
	ld.global.u32 	%r789, [%rd9+236];
	xor.b32  	%r1036, %r1036, %r789;
$L__BB0_66:
	and.b32  	%r791, %r704, 4096;
	setp.eq.s32 	%p36, %r791, 0;
	@%p36 bra 	$L__BB0_68;
	ld.global.u32 	%r792, [%rd9+240];
	xor.b32  	%r1040, %r1040, %r792;
	ld.global.u32 	%r793, [%rd9+244];
	xor.b32  	%r1039, %r1039, %r793;
	ld.global.u32 	%r794, [%rd9+248];
	xor.b32  	%r1038, %r1038, %r794;
	ld.global.u32 	%r795, [%rd9+252];
	xor.b32  	%r1037, %r1037, %r795;
	ld.global.u32 	%r796, [%rd9+256];
	xor.b32  	%r1036, %r1036, %r796;
$L__BB0_68:
	and.b32  	%r798, %r704, 8192;
	setp.eq.s32 	%p37, %r798, 0;
	@%p37 bra 	$L__BB0_70;
	ld.global.u32 	%r799, [%rd9+260];
	xor.b32  	%r1040, %r1040, %r799;
	ld.global.u32 	%r800, [%rd9+264];
	xor.b32  	%r1039, %r1039, %r800;
	ld.global.u32 	%r801, [%rd9+268];
	xor.b32  	%r1038, %r1038, %r801;
	ld.global.u32 	%r802, [%rd9+272];
	xor.b32  	%r1037, %r1037, %r802;
	ld.global.u32 	%r803, [%rd9+276];
	xor.b32  	%r1036, %r1036, %r803;
$L__BB0_70:
	and.b32  	%r805, %r704, 16384;
	setp.eq.s32 	%p38, %r805, 0;
	@%p38 bra 	$L__BB0_72;
	ld.global.u32 	%r806, [%rd9+280];
	xor.b32  	%r1040, %r1040, %r806;
	ld.global.u32 	%r807, [%rd9+284];
	xor.b32  	%r1039, %r1039, %r807;
	ld.global.u32 	%r808, [%rd9+288];
	xor.b32  	%r1038, %r1038, %r808;
	ld.global.u32 	%r809, [%rd9+292];
	xor.b32  	%r1037, %r1037, %r809;
	ld.global.u32 	%r810, [%rd9+296];
	xor.b32  	%r1036, %r1036, %r810;
$L__BB0_72:
	and.b32  	%r812, %r704, 32768;
	setp.eq.s32 	%p39, %r812, 0;
	@%p39 bra 	$L__BB0_74;
	ld.global.u32 	%r813, [%rd9+300];
	xor.b32  	%r1040, %r1040, %r813;
	ld.global.u32 	%r814, [%rd9+304];
	xor.b32  	%r1039, %r1039, %r814;
	ld.global.u32 	%r815, [%rd9+308];
	xor.b32  	%r1038, %r1038, %r815;
	ld.global.u32 	%r816, [%rd9+312];
	xor.b32  	%r1037, %r1037, %r816;
	ld.global.u32 	%r817, [%rd9+316];
	xor.b32  	%r1036, %r1036, %r817;
$L__BB0_74:
	add.s32 	%r1127, %r1127, 16;
	setp.ne.s32 	%p40, %r1127, 32;
	@%p40 bra 	$L__BB0_42;
	mad.lo.s32 	%r818, %r1121, -31, %r190;
	add.s32 	%r1121, %r818, 1;
	setp.ne.s32 	%p41, %r1121, 5;
	@%p41 bra 	$L__BB0_41;
	st.local.u32 	[%rd3+4], %r1040;
	st.local.v2.u32 	[%rd3+8], {%r1039, %r1038};
	st.local.v2.u32 	[%rd3+16], {%r1037, %r1036};
	setp.ne.s64 	%p42, %rd6, 3;
	@%p42 bra 	$L__BB0_114;
	mov.b32 	%r1036, 0;
	mov.u32 	%r1037, %r1036;
	mov.u32 	%r1038, %r1036;
	mov.u32 	%r1039, %r1036;
	mov.u32 	%r1040, %r1036;
	mov.u32 	%r1213, %r1036;
$L__BB0_78:
	mul.wide.u32 	%rd42, %r1213, 4;
	add.s64 	%rd43, %rd3, %rd42;
	ld.local.u32 	%r365, [%rd43+4];
	shl.b32 	%r366, %r1213, 5;
	mov.b32 	%r1219, 0;
$L__BB0_79:
	.pragma "nounroll";
	shr.u32 	%r821, %r365, %r1219;
	and.b32  	%r822, %r821, 1;
	setp.eq.b32 	%p43, %r822, 1;
	not.pred 	%p44, %p43;
	add.s32 	%r823, %r366, %r1219;
	mul.lo.s32 	%r824, %r823, 5;
	mul.wide.u32 	%rd44, %r824, 4;
	add.s64 	%rd10, %rd7, %rd44;
	@%p44 bra 	$L__BB0_81;
	ld.global.u32 	%r825, [%rd10];
	xor.b32  	%r1040, %r1040, %r825;
	ld.global.u32 	%r826, [%rd10+4];
	xor.b32  	%r1039, %r1039, %r826;
	ld.global.u32 	%r827, [%rd10+8];
	xor.b32  	%r1038, %r1038, %r827;
	ld.global.u32 	%r828, [%rd10+12];
	xor.b32  	%r1037, %r1037, %r828;
	ld.global.u32 	%r829, [%rd10+16];
	xor.b32  	%r1036, %r1036, %r829;
$L__BB0_81:
	and.b32  	%r831, %r821, 2;
	setp.eq.s32 	%p45, %r831, 0;
	@%p45 bra 	$L__BB0_83;
	ld.global.u32 	%r832, [%rd10+20];
	xor.b32  	%r1040, %r1040, %r832;
	ld.global.u32 	%r833, [%rd10+24];
	xor.b32  	%r1039, %r1039, %r833;
	ld.global.u32 	%r834, [%rd10+28];
	xor.b32  	%r1038, %r1038, %r834;
	ld.global.u32 	%r835, [%rd10+32];
	xor.b32  	%r1037, %r1037, %r835;
	ld.global.u32 	%r836, [%rd10+36];
	xor.b32  	%r1036, %r1036, %r836;
$L__BB0_83:
	and.b32  	%r838, %r821, 4;
	setp.eq.s32 	%p46, %r838, 0;
	@%p46 bra 	$L__BB0_85;
	ld.global.u32 	%r839, [%rd10+40];
	xor.b32  	%r1040, %r1040, %r839;
	ld.global.u32 	%r840, [%rd10+44];
	xor.b32  	%r1039, %r1039, %r840;
	ld.global.u32 	%r841, [%rd10+48];
	xor.b32  	%r1038, %r1038, %r841;
	ld.global.u32 	%r842, [%rd10+52];
	xor.b32  	%r1037, %r1037, %r842;
	ld.global.u32 	%r843, [%rd10+56];
	xor.b32  	%r1036, %r1036, %r843;
$L__BB0_85:
	and.b32  	%r845, %r821, 8;
	setp.eq.s32 	%p47, %r845, 0;
	@%p47 bra 	$L__BB0_87;
	ld.global.u32 	%r846, [%rd10+60];
	xor.b32  	%r1040, %r1040, %r846;
	ld.global.u32 	%r847, [%rd10+64];
	xor.b32  	%r1039, %r1039, %r847;
	ld.global.u32 	%r848, [%rd10+68];
	xor.b32  	%r1038, %r1038, %r848;
	ld.global.u32 	%r849, [%rd10+72];
	xor.b32  	%r1037, %r1037, %r849;
	ld.global.u32 	%r850, [%rd10+76];
	xor.b32  	%r1036, %r1036, %r850;
$L__BB0_87:
	and.b32  	%r852, %r821, 16;
	setp.eq.s32 	%p48, %r852, 0;
	@%p48 bra 	$L__BB0_89;
	ld.global.u32 	%r853, [%rd10+80];
	xor.b32  	%r1040, %r1040, %r853;
	ld.global.u32 	%r854, [%rd10+84];
	xor.b32  	%r1039, %r1039, %r854;
	ld.global.u32 	%r855, [%rd10+88];
	xor.b32  	%r1038, %r1038, %r855;
	ld.global.u32 	%r856, [%rd10+92];
	xor.b32  	%r1037, %r1037, %r856;
	ld.global.u32 	%r857, [%rd10+96];
	xor.b32  	%r1036, %r1036, %r857;
$L__BB0_89:
	and.b32  	%r859, %r821, 32;
	setp.eq.s32 	%p49, %r859, 0;
	@%p49 bra 	$L__BB0_91;
	ld.global.u32 	%r860, [%rd10+100];
	xor.b32  	%r1040, %r1040, %r860;
	ld.global.u32 	%r861, [%rd10+104];
	xor.b32  	%r1039, %r1039, %r861;
	ld.global.u32 	%r862, [%rd10+108];
	xor.b32  	%r1038, %r1038, %r862;
	ld.global.u32 	%r863, [%rd10+112];
	xor.b32  	%r1037, %r1037, %r863;
	ld.global.u32 	%r864, [%rd10+116];
	xor.b32  	%r1036, %r1036, %r864;
$L__BB0_91:
	and.b32  	%r866, %r821, 64;
	setp.eq.s32 	%p50, %r866, 0;
	@%p50 bra 	$L__BB0_93;
	ld.global.u32 	%r867, [%rd10+120];
	xor.b32  	%r1040, %r1040, %r867;
	ld.global.u32 	%r868, [%rd10+124];
	xor.b32  	%r1039, %r1039, %r868;
	ld.global.u32 	%r869, [%rd10+128];
	xor.b32  	%r1038, %r1038, %r869;
	ld.global.u32 	%r870, [%rd10+132];
	xor.b32  	%r1037, %r1037, %r870;
	ld.global.u32 	%r871, [%rd10+136];
	xor.b32  	%r1036, %r1036, %r871;
$L__BB0_93:
	and.b32  	%r873, %r821, 128;
	setp.eq.s32 	%p51, %r873, 0;
	@%p51 bra 	$L__BB0_95;
	ld.global.u32 	%r874, [%rd10+140];
	xor.b32  	%r1040, %r1040, %r874;
	ld.global.u32 	%r875, [%rd10+144];
	xor.b32  	%r1039, %r1039, %r875;
	ld.global.u32 	%r876, [%rd10+148];
	xor.b32  	%r1038, %r1038, %r876;
	ld.global.u32 	%r877, [%rd10+152];
	xor.b32  	%r1037, %r1037, %r877;
	ld.global.u32 	%r878, [%rd10+156];
	xor.b32  	%r1036, %r1036, %r878;
$L__BB0_95:
	and.b32  	%r880, %r821, 256;
	setp.eq.s32 	%p52, %r880, 0;
	@%p52 bra 	$L__BB0_97;
	ld.global.u32 	%r881, [%rd10+160];
	xor.b32  	%r1040, %r1040, %r881;
	ld.global.u32 	%r882, [%rd10+164];
	xor.b32  	%r1039, %r1039, %r882;
	ld.global.u32 	%r883, [%rd10+168];
	xor.b32  	%r1038, %r1038, %r883;
	ld.global.u32 	%r884, [%rd10+172];
	xor.b32  	%r1037, %r1037, %r884;
	ld.global.u32 	%r885, [%rd10+176];
	xor.b32  	%r1036, %r1036, %r885;
$L__BB0_97:
	and.b32  	%r887, %r821, 512;
	setp.eq.s32 	%p53, %r887, 0;
	@%p53 bra 	$L__BB0_99;
	ld.global.u32 	%r888, [%rd10+180];
	xor.b32  	%r1040, %r1040, %r888;
	ld.global.u32 	%r889, [%rd10+184];
	xor.b32  	%r1039, %r1039, %r889;
	ld.global.u32 	%r890, [%rd10+188];
	xor.b32  	%r1038, %r1038, %r890;
	ld.global.u32 	%r891, [%rd10+192];
	xor.b32  	%r1037, %r1037, %r891;
	ld.global.u32 	%r892, [%rd10+196];
	xor.b32  	%r1036, %r1036, %r892;
$L__BB0_99:
	and.b32  	%r894, %r821, 1024;
	setp.eq.s32 	%p54, %r894, 0;
	@%p54 bra 	$L__BB0_101;
	ld.global.u32 	%r895, [%rd10+200];
	xor.b32  	%r1040, %r1040, %r895;
	ld.global.u32 	%r896, [%rd10+204];
	xor.b32  	%r1039, %r1039, %r896;
	ld.global.u32 	%r897, [%rd10+208];
	xor.b32  	%r1038, %r1038, %r897;
	ld.global.u32 	%r898, [%rd10+212];
	xor.b32  	%r1037, %r1037, %r898;
	ld.global.u32 	%r899, [%rd10+216];
	xor.b32  	%r1036, %r1036, %r899;
$L__BB0_101:
	and.b32  	%r901, %r821, 2048;
	setp.eq.s32 	%p55, %r901, 0;
	@%p55 bra 	$L__BB0_103;
	ld.global.u32 	%r902, [%rd10+220];
	xor.b32  	%r1040, %r1040, %r902;
	ld.global.u32 	%r903, [%rd10+224];
	xor.b32  	%r1039, %r1039, %r903;
	ld.global.u32 	%r904, [%rd10+228];
	xor.b32  	%r1038, %r1038, %r904;
	ld.global.u32 	%r905, [%rd10+232];
	xor.b32  	%r1037, %r1037, %r905;
	ld.global.u32 	%r906, [%rd10+236];
	xor.b32  	%r1036, %r1036, %r906;
$L__BB0_103:
	and.b32  	%r908, %r821, 4096;
	setp.eq.s32 	%p56, %r908, 0;
	@%p56 bra 	$L__BB0_105;
	ld.global.u32 	%r909, [%rd10+240];
	xor.b32  	%r1040, %r1040, %r909;
	ld.global.u32 	%r910, [%rd10+244];
	xor.b32  	%r1039, %r1039, %r910;
	ld.global.u32 	%r911, [%rd10+248];
	xor.b32  	%r1038, %r1038, %r911;
	ld.global.u32 	%r912, [%rd10+252];
	xor.b32  	%r1037, %r1037, %r912;
	ld.global.u32 	%r913, [%rd10+256];
	xor.b32  	%r1036, %r1036, %r913;
$L__BB0_105:
	and.b32  	%r915, %r821, 8192;
	setp.eq.s32 	%p57, %r915, 0;
	@%p57 bra 	$L__BB0_107;
	ld.global.u32 	%r916, [%rd10+260];
	xor.b32  	%r1040, %r1040, %r916;
	ld.global.u32 	%r917, [%rd10+264];
	xor.b32  	%r1039, %r1039, %r917;
	ld.global.u32 	%r918, [%rd10+268];
	xor.b32  	%r1038, %r1038, %r918;
	ld.global.u32 	%r919, [%rd10+272];
	xor.b32  	%r1037, %r1037, %r919;
	ld.global.u32 	%r920, [%rd10+276];
	xor.b32  	%r1036, %r1036, %r920;
$L__BB0_107:
	and.b32  	%r922, %r821, 16384;
	setp.eq.s32 	%p58, %r922, 0;
	@%p58 bra 	$L__BB0_109;
	ld.global.u32 	%r923, [%rd10+280];
	xor.b32  	%r1040, %r1040, %r923;
	ld.global.u32 	%r924, [%rd10+284];
	xor.b32  	%r1039, %r1039, %r924;
	ld.global.u32 	%r925, [%rd10+288];
	xor.b32  	%r1038, %r1038, %r925;
	ld.global.u32 	%r926, [%rd10+292];
	xor.b32  	%r1037, %r1037, %r926;
	ld.global.u32 	%r927, [%rd10+296];
	xor.b32  	%r1036, %r1036, %r927;
$L__BB0_109:
	and.b32  	%r929, %r821, 32768;
	setp.eq.s32 	%p59, %r929, 0;
	@%p59 bra 	$L__BB0_111;
	ld.global.u32 	%r930, [%rd10+300];
	xor.b32  	%r1040, %r1040, %r930;
	ld.global.u32 	%r931, [%rd10+304];
	xor.b32  	%r1039, %r1039, %r931;
	ld.global.u32 	%r932, [%rd10+308];
	xor.b32  	%r1038, %r1038, %r932;
	ld.global.u32 	%r933, [%rd10+312];
	xor.b32  	%r1037, %r1037, %r933;
	ld.global.u32 	%r934, [%rd10+316];
	xor.b32  	%r1036, %r1036, %r934;
$L__BB0_111:
	add.s32 	%r1219, %r1219, 16;
	setp.ne.s32 	%p60, %r1219, 32;
	@%p60 bra 	$L__BB0_79;
	mad.lo.s32 	%r935, %r1213, -31, %r366;
	add.s32 	%r1213, %r935, 1;
	setp.ne.s32 	%p61, %r1213, 5;
	@%p61 bra 	$L__BB0_78;
	st.local.u32 	[%rd3+4], %r1040;
	st.local.v2.u32 	[%rd3+8], {%r1039, %r1038};
	st.local.v2.u32 	[%rd3+16], {%r1037, %r1036};
$L__BB0_114:
	shr.u64 	%rd78, %rd5, 2;
	add.s32 	%r1023, %r1023, 1;
	setp.gt.u64 	%p62, %rd5, 3;
	@%p62 bra 	$L__BB0_2;
$L__BB0_115:
	cvta.to.global.u64 	%rd45, %rd23;
	cvt.u32.u64 	%r936, %rd4;
	mul.lo.s32 	%r546, %r936, 5;
	mul.wide.u32 	%rd46, %r546, 4;
	add.s64 	%rd12, %rd45, %rd46;
	add.s32 	%r547, %r546, 1;
	mul.wide.u32 	%rd47, %r547, 4;
	add.s64 	%rd13, %rd45, %rd47;
	add.s32 	%r548, %r546, 2;
	mul.wide.u32 	%rd48, %r548, 4;
	add.s64 	%rd14, %rd45, %rd48;
	add.s32 	%r549, %r546, 3;
	mul.wide.u32 	%rd49, %r549, 4;
	add.s64 	%rd15, %rd45, %rd49;
	add.s32 	%r550, %r546, 4;
	mul.wide.u32 	%rd50, %r550, 4;
	add.s64 	%rd16, %rd45, %rd50;
	setp.lt.s32 	%p63, %r566, 1;
	mov.f32 	%f213, 0f00000000;
	@%p63 bra 	$L__BB0_128;
	ld.global.f32 	%f22, [%rd16];
	ld.global.f32 	%f23, [%rd15];
	ld.global.f32 	%f24, [%rd14];
	ld.global.f32 	%f25, [%rd13];
	ld.global.f32 	%f26, [%rd12];
	add.f32 	%f27, %f26, %f25;
	add.f32 	%f28, %f27, %f24;
	add.f32 	%f29, %f28, %f23;
	add.f32 	%f1, %f29, %f22;
	and.b32  	%r551, %r566, 15;
	setp.lt.u32 	%p64, %r566, 16;
	mov.f32 	%f213, 0f00000000;
	mov.b32 	%r1312, 0;
	@%p64 bra 	$L__BB0_119;
	and.b32  	%r1312, %r566, 2147483632;
	neg.s32 	%r1310, %r1312;
	add.s64 	%rd79, %rd1, 32;
	mov.f32 	%f213, 0f00000000;
$L__BB0_118:
	.pragma "nounroll";
	ld.global.f32 	%f31, [%rd79+-32];
	sub.f32 	%f32, %f1, %f31;
	fma.rn.f32 	%f33, %f32, %f32, %f213;
	ld.global.f32 	%f34, [%rd79+-28];
	sub.f32 	%f35, %f1, %f34;
	fma.rn.f32 	%f36, %f35, %f35, %f33;
	ld.global.f32 	%f37, [%rd79+-24];
	sub.f32 	%f38, %f1, %f37;
	fma.rn.f32 	%f39, %f38, %f38, %f36;
	ld.global.f32 	%f40, [%rd79+-20];
	sub.f32 	%f41, %f1, %f40;
	fma.rn.f32 	%f42, %f41, %f41, %f39;
	ld.global.f32 	%f43, [%rd79+-16];
	sub.f32 	%f44, %f1, %f43;
	fma.rn.f32 	%f45, %f44, %f44, %f42;
	ld.global.f32 	%f46, [%rd79+-12];
	sub.f32 	%f47, %f1, %f46;
	fma.rn.f32 	%f48, %f47, %f47, %f45;
	ld.global.f32 	%f49, [%rd79+-8];
	sub.f32 	%f50, %f1, %f49;
	fma.rn.f32 	%f51, %f50, %f50, %f48;
	ld.global.f32 	%f52, [%rd79+-4];
	sub.f32 	%f53, %f1, %f52;
	fma.rn.f32 	%f54, %f53, %f53, %f51;
	ld.global.f32 	%f55, [%rd79];
	sub.f32 	%f56, %f1, %f55;
	fma.rn.f32 	%f57, %f56, %f56, %f54;
	ld.global.f32 	%f58, [%rd79+4];
	sub.f32 	%f59, %f1, %f58;
	fma.rn.f32 	%f60, %f59, %f59, %f57;
	ld.global.f32 	%f61, [%rd79+8];
	sub.f32 	%f62, %f1, %f61;
	fma.rn.f32 	%f63, %f62, %f62, %f60;
	ld.global.f32 	%f64, [%rd79+12];
	sub.f32 	%f65, %f1, %f64;
	fma.rn.f32 	%f66, %f65, %f65, %f63;
	ld.global.f32 	%f67, [%rd79+16];
	sub.f32 	%f68, %f1, %f67;
	fma.rn.f32 	%f69, %f68, %f68, %f66;
	ld.global.f32 	%f70, [%rd79+20];
	sub.f32 	%f71, %f1, %f70;
	fma.rn.f32 	%f72, %f71, %f71, %f69;
	ld.global.f32 	%f73, [%rd79+24];
	sub.f32 	%f74, %f1, %f73;
	fma.rn.f32 	%f75, %f74, %f74, %f72;
	ld.global.f32 	%f76, [%rd79+28];
	sub.f32 	%f77, %f1, %f76;
	fma.rn.f32 	%f213, %f77, %f77, %f75;
	add.s32 	%r1310, %r1310, 16;
	add.s64 	%rd79, %rd79, 64;
	setp.ne.s32 	%p65, %r1310, 0;
	@%p65 bra 	$L__BB0_118;
$L__BB0_119:
	setp.eq.s32 	%p66, %r551, 0;
	@%p66 bra 	$L__BB0_128;
	and.b32  	%r557, %r566, 7;
	setp.lt.u32 	%p67, %r551, 8;
	@%p67 bra 	$L__BB0_122;
	mul.wide.u32 	%rd51, %r1312, 4;
	add.s64 	%rd52, %rd1, %rd51;
	ld.global.f32 	%f79, [%rd52];
	sub.f32 	%f80, %f1, %f79;
	fma.rn.f32 	%f81, %f80, %f80, %f213;
	ld.global.f32 	%f82, [%rd52+4];
	sub.f32 	%f83, %f1, %f82;
	fma.rn.f32 	%f84, %f83, %f83, %f81;
	ld.global.f32 	%f85, [%rd52+8];
	sub.f32 	%f86, %f1, %f85;
	fma.rn.f32 	%f87, %f86, %f86, %f84;
	ld.global.f32 	%f88, [%rd52+12];
	sub.f32 	%f89, %f1, %f88;
	fma.rn.f32 	%f90, %f89, %f89, %f87;
	ld.global.f32 	%f91, [%rd52+16];
	sub.f32 	%f92, %f1, %f91;
	fma.rn.f32 	%f93, %f92, %f92, %f90;
	ld.global.f32 	%f94, [%rd52+20];
	sub.f32 	%f95, %f1, %f94;
	fma.rn.f32 	%f96, %f95, %f95, %f93;
	ld.global.f32 	%f97, [%rd52+24];
	sub.f32 	%f98, %f1, %f97;
	fma.rn.f32 	%f99, %f98, %f98, %f96;
	ld.global.f32 	%f100, [%rd52+28];
	sub.f32 	%f101, %f1, %f100;
	fma.rn.f32 	%f213, %f101, %f101, %f99;
	add.s32 	%r1312, %r1312, 8;
$L__BB0_122:
	setp.eq.s32 	%p68, %r557, 0;
	@%p68 bra 	$L__BB0_128;
	and.b32  	%r560, %r566, 3;
	setp.lt.u32 	%p69, %r557, 4;
	@%p69 bra 	$L__BB0_125;
	mul.wide.u32 	%rd53, %r1312, 4;
	add.s64 	%rd54, %rd1, %rd53;
	ld.global.f32 	%f103, [%rd54];
	sub.f32 	%f104, %f1, %f103;
	fma.rn.f32 	%f105, %f104, %f104, %f213;
	ld.global.f32 	%f106, [%rd54+4];
	sub.f32 	%f107, %f1, %f106;
	fma.rn.f32 	%f108, %f107, %f107, %f105;
	ld.global.f32 	%f109, [%rd54+8];
	sub.f32 	%f110, %f1, %f109;
	fma.rn.f32 	%f111, %f110, %f110, %f108;
	ld.global.f32 	%f112, [%rd54+12];
	sub.f32 	%f113, %f1, %f112;
	fma.rn.f32 	%f213, %f113, %f113, %f111;
	add.s32 	%r1312, %r1312, 4;
$L__BB0_125:
	setp.eq.s32 	%p70, %r560, 0;
	@%p70 bra 	$L__BB0_128;
	mul.wide.u32 	%rd55, %r1312, 4;
	add.s64 	%rd80, %rd1, %rd55;
	neg.s32 	%r1314, %r560;
$L__BB0_127:
	.pragma "nounroll";
	ld.global.f32 	%f114, [%rd80];
	sub.f32 	%f115, %f1, %f114;
	fma.rn.f32 	%f213, %f115, %f115, %f213;
	add.s64 	%rd80, %rd80, 4;
	add.s32 	%r1314, %r1314, 1;
	setp.ne.s32 	%p71, %r1314, 0;
	@%p71 bra 	$L__BB0_127;
$L__BB0_128:
	cvta.to.global.u64 	%rd56, %rd26;
	shl.b64 	%rd57, %rd4, 2;
	add.s64 	%rd58, %rd56, %rd57;
	st.global.f32 	[%rd58], %f213;
	ld.global.f32 	%f116, [%rd56];
	setp.lt.f32 	%p72, %f213, %f116;
	@%p72 bra 	$L__BB0_130;
	ld.global.f32 	%f214, [%rd2];
	bra.uni 	$L__BB0_131;
$L__BB0_130:
	ld.global.f32 	%f214, [%rd12];
	st.global.f32 	[%rd2], %f214;
	ld.global.f32 	%f117, [%rd13];
	st.global.f32 	[%rd2+4], %f117;
	ld.global.f32 	%f118, [%rd14];
	st.global.f32 	[%rd2+8], %f118;
	ld.global.f32 	%f119, [%rd15];
	st.global.f32 	[%rd2+12], %f119;
	ld.global.f32 	%f120, [%rd16];
	st.global.f32 	[%rd2+16], %f120;
$L__BB0_131:
	ld.param.u64 	%rd77, [_Z26psoHestonCalibrationKernelPfS_S_S_S_S_iP17curandStateXORWOW_param_2];
	ld.param.u64 	%rd76, [_Z26psoHestonCalibrationKernelPfS_S_S_S_S_iP17curandStateXORWOW_param_1];
	cvta.to.global.u64 	%rd59, %rd77;
	cvta.to.global.u64 	%rd60, %rd76;
	shr.u32 	%r938, %r1040, 2;
	xor.b32  	%r939, %r938, %r1040;
	shl.b32 	%r940, %r1036, 4;
	shl.b32 	%r941, %r939, 1;
	xor.b32  	%r942, %r941, %r940;
	xor.b32  	%r943, %r942, %r939;
	xor.b32  	%r944, %r943, %r1036;
	add.s32 	%r945, %r944, 832457172;
	cvt.rn.f32.u32 	%f121, %r945;
	fma.rn.f32 	%f122, %f121, 0f2F800000, 0f2F000000;
	mul.f32 	%f123, %f122, 0f3F000000;
	mul.wide.u32 	%rd61, %r546, 4;
	add.s64 	%rd62, %rd59, %rd61;
	ld.global.f32 	%f124, [%rd62];
	ld.global.f32 	%f125, [%rd12];
	sub.f32 	%f126, %f124, %f125;
	shr.u32 	%r946, %r1039, 2;
	xor.b32  	%r947, %r946, %r1039;
	shl.b32 	%r948, %r944, 4;
	shl.b32 	%r949, %r947, 1;
	xor.b32  	%r950, %r949, %r948;
	xor.b32  	%r951, %r950, %r947;
	xor.b32  	%r952, %r951, %r944;
	add.s32 	%r953, %r952, 832819609;
	cvt.rn.f32.u32 	%f127, %r953;
	fma.rn.f32 	%f128, %f127, 0f2F800000, 0f2F000000;
	mul.f32 	%f129, %f128, 0f3F000000;
	sub.f32 	%f130, %f214, %f125;
	add.s64 	%rd63, %rd60, %rd61;
	ld.global.f32 	%f131, [%rd63];
	mul.f32 	%f132, %f131, 0f3F000000;
	fma.rn.f32 	%f133, %f126, %f123, %f132;
	fma.rn.f32 	%f134, %f130, %f129, %f133;
	st.global.f32 	[%rd63], %f134;
	ld.global.f32 	%f135, [%rd12];
	add.f32 	%f136, %f135, %f134;
	st.global.f32 	[%rd12], %f136;
	shr.u32 	%r954, %r1038, 2;
	xor.b32  	%r955, %r954, %r1038;
	shl.b32 	%r956, %r952, 4;
	shl.b32 	%r957, %r955, 1;
	xor.b32  	%r958, %r957, %r956;
	xor.b32  	%r959, %r958, %r955;
	xor.b32  	%r960, %r959, %r952;
	add.s32 	%r961, %r960, 833182046;
	cvt.rn.f32.u32 	%f137, %r961;
	fma.rn.f32 	%f138, %f137, 0f2F800000, 0f2F000000;
	mul.f32 	%f139, %f138, 0f3F000000;
	mul.wide.u32 	%rd64, %r547, 4;
	add.s64 	%rd65, %rd59, %rd64;
	ld.global.f32 	%f140, [%rd65];
	ld.global.f32 	%f141, [%rd13];
	sub.f32 	%f142, %f140, %f141;
	shr.u32 	%r962, %r1037, 2;
	xor.b32  	%r963, %r962, %r1037;
	shl.b32 	%r964, %r960, 4;
	shl.b32 	%r965, %r963, 1;
	xor.b32  	%r966, %r965, %r964;
	xor.b32  	%r967, %r966, %r963;
	xor.b32  	%r968, %r967, %r960;
	add.s32 	%r969, %r968, 833544483;
	cvt.rn.f32.u32 	%f143, %r969;
	fma.rn.f32 	%f144, %f143, 0f2F800000, 0f2F000000;
	mul.f32 	%f145, %f144, 0f3F000000;
	ld.global.f32 	%f146, [%rd2+4];
	sub.f32 	%f147, %f146, %f141;
	add.s64 	%rd66, %rd60, %rd64;
	ld.global.f32 	%f148, [%rd66];
	mul.f32 	%f149, %f148, 0f3F000000;
	fma.rn.f32 	%f150, %f142, %f139, %f149;
	fma.rn.f32 	%f151, %f147, %f145, %f150;
	st.global.f32 	[%rd66], %f151;
	ld.global.f32 	%f152, [%rd13];
	add.f32 	%f153, %f152, %f151;
	st.global.f32 	[%rd13], %f153;
	shr.u32 	%r970, %r1036, 2;
	xor.b32  	%r971, %r970, %r1036;
	shl.b32 	%r972, %r968, 4;
	shl.b32 	%r973, %r971, 1;
	xor.b32  	%r974, %r973, %r972;
	xor.b32  	%r975, %r974, %r971;
	xor.b32  	%r976, %r975, %r968;
	add.s32 	%r977, %r976, 833906920;
	cvt.rn.f32.u32 	%f154, %r977;
	fma.rn.f32 	%f155, %f154, 0f2F800000, 0f2F000000;
	mul.f32 	%f156, %f155, 0f3F000000;
	mul.wide.u32 	%rd67, %r548, 4;
	add.s64 	%rd68, %rd59, %rd67;
	ld.global.f32 	%f157, [%rd68];
	ld.global.f32 	%f158, [%rd14];
	sub.f32 	%f159, %f157, %f158;
	shr.u32 	%r978, %r944, 2;
	xor.b32  	%r979, %r978, %r944;
	shl.b32 	%r980, %r976, 4;
	shl.b32 	%r981, %r979, 1;
	xor.b32  	%r982, %r981, %r980;
	xor.b32  	%r983, %r982, %r979;
	xor.b32  	%r984, %r983, %r976;
	add.s32 	%r985, %r984, 834269357;
	cvt.rn.f32.u32 	%f160, %r985;
	fma.rn.f32 	%f161, %f160, 0f2F800000, 0f2F000000;
	mul.f32 	%f162, %f161, 0f3F000000;
	ld.global.f32 	%f163, [%rd2+8];
	sub.f32 	%f164, %f163, %f158;
	add.s64 	%rd69, %rd60, %rd67;
	ld.global.f32 	%f165, [%rd69];
	mul.f32 	%f166, %f165, 0f3F000000;
	fma.rn.f32 	%f167, %f159, %f156, %f166;
	fma.rn.f32 	%f168, %f164, %f162, %f167;
	st.global.f32 	[%rd69], %f168;
	ld.global.f32 	%f169, [%rd14];
	add.f32 	%f170, %f169, %f168;
	st.global.f32 	[%rd14], %f170;
	shr.u32 	%r986, %r952, 2;
	xor.b32  	%r987, %r986, %r952;
	shl.b32 	%r988, %r984, 4;
	shl.b32 	%r989, %r987, 1;
	xor.b32  	%r990, %r989, %r988;
	xor.b32  	%r991, %r990, %r987;
	xor.b32  	%r992, %r991, %r984;
	add.s32 	%r993, %r992, 834631794;
	cvt.rn.f32.u32 	%f171, %r993;
	fma.rn.f32 	%f172, %f171, 0f2F800000, 0f2F000000;
	mul.f32 	%f173, %f172, 0f3F000000;
	mul.wide.u32 	%rd70, %r549, 4;
	add.s64 	%rd71, %rd59, %rd70;
	ld.global.f32 	%f174, [%rd71];
	ld.global.f32 	%f175, [%rd15];
	sub.f32 	%f176, %f174, %f175;
	shr.u32 	%r994, %r960, 2;
	xor.b32  	%r995, %r994, %r960;
	shl.b32 	%r996, %r992, 4;
	shl.b32 	%r997, %r995, 1;
	xor.b32  	%r998, %r997, %r996;
	xor.b32  	%r999, %r998, %r995;
	xor.b32  	%r1000, %r999, %r992;
	add.s32 	%r1001, %r1000, 834994231;
	cvt.rn.f32.u32 	%f177, %r1001;
	fma.rn.f32 	%f178, %f177, 0f2F800000, 0f2F000000;
	mul.f32 	%f179, %f178, 0f3F000000;
	ld.global.f32 	%f180, [%rd2+12];
	sub.f32 	%f181, %f180, %f175;
	add.s64 	%rd72, %rd60, %rd70;
	ld.global.f32 	%f182, [%rd72];
	mul.f32 	%f183, %f182, 0f3F000000;
	fma.rn.f32 	%f184, %f176, %f173, %f183;
	fma.rn.f32 	%f185, %f181, %f179, %f184;
	st.global.f32 	[%rd72], %f185;
	ld.global.f32 	%f186, [%rd15];
	add.f32 	%f187, %f186, %f185;
	st.global.f32 	[%rd15], %f187;
	shr.u32 	%r1002, %r968, 2;
	xor.b32  	%r1003, %r1002, %r968;
	shl.b32 	%r1004, %r1000, 4;
	shl.b32 	%r1005, %r1003, 1;
	xor.b32  	%r1006, %r1005, %r1004;
	xor.b32  	%r1007, %r1006, %r1003;
	xor.b32  	%r1008, %r1007, %r1000;
	add.s32 	%r1009, %r1008, 835356668;
	cvt.rn.f32.u32 	%f188, %r1009;
	fma.rn.f32 	%f189, %f188, 0f2F800000, 0f2F000000;
	mul.f32 	%f190, %f189, 0f3F000000;
	mul.wide.u32 	%rd73, %r550, 4;
	add.s64 	%rd74, %rd59, %rd73;
	ld.global.f32 	%f191, [%rd74];
	ld.global.f32 	%f192, [%rd16];
	sub.f32 	%f193, %f191, %f192;
	shr.u32 	%r1010, %r976, 2;
	xor.b32  	%r1011, %r1010, %r976;
	shl.b32 	%r1012, %r1008, 4;
	shl.b32 	%r1013, %r1011, 1;
	xor.b32  	%r1014, %r1013, %r1012;
	xor.b32  	%r1015, %r1014, %r1011;
	xor.b32  	%r1016, %r1015, %r1008;
	add.s32 	%r1017, %r1016, 835719105;
	cvt.rn.f32.u32 	%f194, %r1017;
	fma.rn.f32 	%f195, %f194, 0f2F800000, 0f2F000000;
	mul.f32 	%f196, %f195, 0f3F000000;
	ld.global.f32 	%f197, [%rd2+16];
	sub.f32 	%f198, %f197, %f192;
	add.s64 	%rd75, %rd60, %rd73;
	ld.global.f32 	%f199, [%rd75];
	mul.f32 	%f200, %f199, 0f3F000000;
	fma.rn.f32 	%f201, %f193, %f190, %f200;
	fma.rn.f32 	%f202, %f198, %f196, %f201;
	st.global.f32 	[%rd75], %f202;
	ld.global.f32 	%f203, [%rd16];
	add.f32 	%f204, %f203, %f202;
	st.global.f32 	[%rd16], %f204;
	ret;

}


// ===== COMPILED SASS (sm_100) =====

	.target	sm_100

	.elftype	@"ET_EXEC"


//--------------------- .note.nv.tkinfo           --------------------------
	.section	.note.nv.tkinfo,"",@"SHT_NOTE"
	.sectionflags	@"SHF_NOTE_NV_TKINFO"
	.tkinfo
        /*0018*/ 	.word	0x00000002
        /*0030*/ 	.string	""
        /*0030*/ 	.string	"ptxas"
        /*0030*/ 	.string	"Cuda compilation tools, release 13.0, V13.0.88"
        /*0030*/ 	.string	"Build cuda_13.0.r13.0/compiler.36424714_0"
        /*0030*/ 	.string	"-arch sm_100 -m 64 "



//--------------------- .note.nv.cuinfo           --------------------------
	.section	.note.nv.cuinfo,"",@"SHT_NOTE"
	.sectionflags	@"SHF_NOTE_NV_CUINFO"
        /*0018*/ 	.short	0x0002
        /*001a*/ 	.short	0x0064
        /*001c*/ 	.short	0x0082
	.zero		2


//--------------------- .nv.info                  --------------------------
	.section	.nv.info,"",@"SHT_CUDA_INFO"
	.align	4


	//----- nvinfo : EIATTR_REGCOUNT
	.align		4
        /*0000*/ 	.byte	0x04, 0x2f
        /*0002*/ 	.short	(.L_10 - .L_9)
	.align		4
.L_9:
        /*0004*/ 	.word	index@(_Z26psoHestonCalibrationKernelPfS_S_S_S_S_iP17curandStateXORWOW)
        /*0008*/ 	.word	0x00000028


	//----- nvinfo : EIATTR_FRAME_SIZE
	.align		4
.L_10:
        /*000c*/ 	.byte	0x04, 0x11
        /*000e*/ 	.short	(.L_12 - .L_11)
	.align		4
.L_11:
        /*0010*/ 	.word	index@(_Z26psoHestonCalibrationKernelPfS_S_S_S_S_iP17curandStateXORWOW)
        /*0014*/ 	.word	0x00000030


	//----- nvinfo : EIATTR_MIN_STACK_SIZE
	.align		4
.L_12:
        /*0018*/ 	.byte	0x04, 0x12
        /*001a*/ 	.short	(.L_14 - .L_13)
	.align		4
.L_13:
        /*001c*/ 	.word	index@(_Z26psoHestonCalibrationKernelPfS_S_S_S_S_iP17curandStateXORWOW)
        /*0020*/ 	.word	0x00000030
.L_14:


//--------------------- .nv.compat                --------------------------
	.section	.nv.compat,"",@"SHT_CUDA_COMPAT_INFO"
	.align	4
        /*0000*/ 	.byte	0x02, 0x09, 0x00, 0x00, 0x02, 0x02, 0x01, 0x00, 0x02, 0x05, 0x05, 0x00, 0x03, 0x07, 0x01, 0x01
        /*0010*/ 	.byte	0x02, 0x03, 0x00, 0x00, 0x02, 0x06, 0x01, 0x00, 0x04, 0x0b, 0x08, 0x00, 0x09, 0x00, 0x00, 0x00
        /*0020*/ 	.byte	0x00, 0x00, 0x00, 0x00


//--------------------- .nv.info._Z26psoHestonCalibrationKernelPfS_S_S_S_S_iP17curandStateXORWOW --------------------------
	.section	.nv.info._Z26psoHestonCalibrationKernelPfS_S_S_S_S_iP17curandStateXORWOW,"",@"SHT_CUDA_INFO"
	.sectionflags	@""
	.align	4


	//----- nvinfo : EIATTR_CUDA_API_VERSION
	.align		4
        /*0000*/ 	.byte	0x04, 0x37
        /*0002*/ 	.short	(.L_16 - .L_15)
.L_15:
        /*0004*/ 	.word	0x00000082


	//----- nvinfo : EIATTR_KPARAM_INFO
	.align		4
.L_16:
        /*0008*/ 	.byte	0x04, 0x17
        /*000a*/ 	.short	(.L_18 - .L_17)
.L_17:
        /*000c*/ 	.word	0x00000000
        /*0010*/ 	.short	0x0007
        /*0012*/ 	.short	0x0038
        /*0014*/ 	.byte	0x00, 0xf5, 0x21, 0x00


	//----- nvinfo : EIATTR_KPARAM_INFO
	.align		4
.L_18:
        /*0018*/ 	.byte	0x04, 0x17
        /*001a*/ 	.short	(.L_20 - .L_19)
.L_19:
        /*001c*/ 	.word	0x00000000
        /*0020*/ 	.short	0x0006
        /*0022*/ 	.short	0x0030
        /*0024*/ 	.byte	0x00, 0xf0, 0x11, 0x00


	//----- nvinfo : EIATTR_KPARAM_INFO
	.align		4
.L_20:
        /*0028*/ 	.byte	0x04, 0x17
        /*002a*/ 	.short	(.L_22 - .L_21)
.L_21:
        /*002c*/ 	.word	0x00000000
        /*0030*/ 	.short	0x0005
        /*0032*/ 	.short	0x0028
        /*0034*/ 	.byte	0x00, 0xf5, 0x21, 0x00


	//----- nvinfo : EIATTR_KPARAM_INFO
	.align		4
.L_22:
        /*0038*/ 	.byte	0x04, 0x17
        /*003a*/ 	.short	(.L_24 - .L_23)
.L_23:
        /*003c*/ 	.word	0x00000000
        /*0040*/ 	.short	0x0004
        /*0042*/ 	.short	0x0020
        /*0044*/ 	.byte	0x00, 0xf5, 0x21, 0x00


	//----- nvinfo : EIATTR_KPARAM_INFO
	.align		4
.L_24:
        /*0048*/ 	.byte	0x04, 0x17
        /*004a*/ 	.short	(.L_26 - .L_25)
.L_25:
        /*004c*/ 	.word	0x00000000
        /*0050*/ 	.short	0x0003
        /*0052*/ 	.short	0x0018
        /*0054*/ 	.byte	0x00, 0xf5, 0x21, 0x00


	//----- nvinfo : EIATTR_KPARAM_INFO
	.align		4
.L_26:
        /*0058*/ 	.byte	0x04, 0x17
        /*005a*/ 	.short	(.L_28 - .L_27)
.L_27:
        /*005c*/ 	.word	0x00000000
        /*0060*/ 	.short	0x0002
        /*0062*/ 	.short	0x0010
        /*0064*/ 	.byte	0x00, 0xf5, 0x21, 0x00


	//----- nvinfo : EIATTR_KPARAM_INFO
	.align		4
.L_28:
        /*0068*/ 	.byte	0x04, 0x17
        /*006a*/ 	.short	(.L_30 - .L_29)
.L_29:
        /*006c*/ 	.word	0x00000000
        /*0070*/ 	.short	0x0001
        /*0072*/ 	.short	0x0008
        /*0074*/ 	.byte	0x00, 0xf5, 0x21, 0x00


	//----- nvinfo : EIATTR_KPARAM_INFO
	.align		4
.L_30:
        /*0078*/ 	.byte	0x04, 0x17
        /*007a*/ 	.short	(.L_32 - .L_31)
.L_31:
        /*007c*/ 	.word	0x00000000
        /*0080*/ 	.short	0x0000
        /*0082*/ 	.short	0x0000
        /*0084*/ 	.byte	0x00, 0xf5, 0x21, 0x00


	//----- nvinfo : EIATTR_SPARSE_MMA_MASK
	.align		4
.L_32:
        /*0088*/ 	.byte	0x03, 0x50
        /*008a*/ 	.short	0x0000


	//----- nvinfo : EIATTR_MAXREG_COUNT
	.align		4
        /*008c*/ 	.byte	0x03, 0x1b
        /*008e*/ 	.short	0x00ff


	//----- nvinfo : EIATTR_MERCURY_ISA_VERSION
	.align		4
        /*0090*/ 	.byte	0x03, 0x5f
        /*0092*/ 	.short	0x0101


	//----- nvinfo : EIATTR_VRC_CTA_INIT_COUNT
	.align		4
        /*0094*/ 	.byte	0x02, 0x4a
	.zero		1
	.zero		1


	//----- nvinfo : EIATTR_EXIT_INSTR_OFFSETS
	.align		4
        /*0098*/ 	.byte	0x04, 0x1c
        /*009a*/ 	.short	(.L_34 - .L_33)


	//   ....[0]....
.L_33:
        /*009c*/ 	.word	0x00003db0


	//----- nvinfo : EIATTR_CRS_STACK_SIZE
	.align		4
.L_34:
        /*00a0*/ 	.byte	0x04, 0x1e
        /*00a2*/ 	.short	(.L_36 - .L_35)
.L_35:
        /*00a4*/ 	.word	0x00000000


	//----- nvinfo : EIATTR_CBANK_PARAM_SIZE
	.align		4
.L_36:
        /*00a8*/ 	.byte	0x03, 0x19
        /*00aa*/ 	.short	0x0040


	//----- nvinfo : EIATTR_PARAM_CBANK
	.align		4
        /*00ac*/ 	.byte	0x04, 0x0a
        /*00ae*/ 	.short	(.L_38 - .L_37)
	.align		4
.L_37:
        /*00b0*/ 	.word	index@(.nv.constant0._Z26psoHestonCalibrationKernelPfS_S_S_S_S_iP17curandStateXORWOW)
        /*00b4*/ 	.short	0x0380
        /*00b6*/ 	.short	0x0040


	//----- nvinfo : EIATTR_SW_WAR
	.align		4
.L_38:
        /*00b8*/ 	.byte	0x04, 0x36
        /*00ba*/ 	.short	(.L_40 - .L_39)
.L_39:
        /*00bc*/ 	.word	0x00000008
.L_40:


//--------------------- .nv.callgraph             --------------------------
	.section	.nv.callgraph,"",@"SHT_CUDA_CALLGRAPH"
	.align	4
	.sectionentsize	8
	.align		4
        /*0000*/ 	.word	0x00000000
	.align		4
        /*0004*/ 	.word	0xffffffff
	.align		4
        /*0008*/ 	.word	0x00000000
	.align		4
        /*000c*/ 	.word	0xfffffffe
	.align		4
        /*0010*/ 	.word	0x00000000
	.align		4
        /*0014*/ 	.word	0xfffffffd
	.align		4
        /*0018*/ 	.word	0x00000000
	.align		4
        /*001c*/ 	.word	0xfffffffc


//--------------------- .nv.constant4             --------------------------
	.section	.nv.constant4,"a",@progbits
	.align	8
	.align		8
.nv.constant4:
        /*0000*/ 	.dword	precalc_xorwow_matrix
	.align		8
        /*0008*/ 	.dword	precalc_xorwow_offset_matrix
	.align		8
        /*0010*/ 	.dword	mrg32k3aM1
	.align		8
        /*0018*/ 	.dword	mrg32k3aM2
	.align		8
        /*0020*/ 	.dword	mrg32k3aM1SubSeq
	.align		8
        /*0028*/ 	.dword	mrg32k3aM2SubSeq
	.align		8
        /*0030*/ 	.dword	mrg32k3aM1Seq
	.align		8
        /*0038*/ 	.dword	mrg32k3aM2Seq


//--------------------- .nv.constant3             --------------------------
	.section	.nv.constant3,"a",@progbits
	.align	8
.nv.constant3:
	.type		__cr_lgamma_table,@object
	.size		__cr_lgamma_table,(.L_8 - __cr_lgamma_table)
__cr_lgamma_table:
        /*0000*/ 	.byte	0x00, 0x00, 0x00, 0x00, 0x00, 0x00, 0x00, 0x00, 0x00, 0x00, 0x00, 0x00, 0x00, 0x00, 0x00, 0x00
        /*0010*/ 	.byte	0xef, 0x39, 0xfa, 0xfe, 0x42, 0x2e, 0xe6, 0x3f, 0x02, 0x20, 0x2a, 0xfa, 0x0b, 0xab, 0xfc, 0x3f
        /*0020*/ 	.byte	0xf9, 0x2c, 0x92, 0x7c, 0xa7, 0x6c, 0x09, 0x40, 0xc9, 0x79, 0x44, 0x3c, 0x64, 0x26, 0x13, 0x40
        /*0030*/ 	.byte	0xca, 0x01, 0xcf, 0x3a, 0x27, 0x51, 0x1a, 0x40, 0x30, 0xcc, 0x2d, 0xf3, 0xe1, 0x0c, 0x21, 0x40
        /*0040*/ 	.byte	0x0d, 0xb7, 0xfc, 0x82, 0x8e, 0x35, 0x25, 0x40
.L_8:


//--------------------- .text._Z26psoHestonCalibrationKernelPfS_S_S_S_S_iP17curandStateXORWOW --------------------------
	.section	.text._Z26psoHestonCalibrationKernelPfS_S_S_S_S_iP17curandStateXORWOW,"ax",@progbits
	.align	128
        .global         _Z26psoHestonCalibrationKernelPfS_S_S_S_S_iP17curandStateXORWOW
        .type           _Z26psoHestonCalibrationKernelPfS_S_S_S_S_iP17curandStateXORWOW,@function
        .size           _Z26psoHestonCalibrationKernelPfS_S_S_S_S_iP17curandStateXORWOW,(.L_x_18 - _Z26psoHestonCalibrationKernelPfS_S_S_S_S_iP17curandStateXORWOW)
        .other          _Z26psoHestonCalibrationKernelPfS_S_S_S_S_iP17curandStateXORWOW,@"STO_CUDA_ENTRY STV_DEFAULT"
_Z26psoHestonCalibrationKernelPfS_S_S_S_S_iP17curandStateXORWOW:
.text._Z26psoHestonCalibrationKernelPfS_S_S_S_S_iP17curandStateXORWOW:
[----:B------:R-:W0:Y:S01]  /*0000*/  LDC R1, c[0x0][0x37c] ;  /* 0x0000df00ff017b82 */ /* 0x000e220000000800 */
[----:B------:R-:W1:Y:S07]  /*0010*/  S2R R5, SR_TID.X ;  /* 0x0000000000057919 */ /* 0x000e6e0000002100 */
[----:B------:R-:W1:Y:S01]  /*0020*/  S2UR UR4, SR_CTAID.X ;  /* 0x00000000000479c3 */ /* 0x000e620000002500 */
[----:B------:R-:W2:Y:S01]  /*0030*/  LDCU.64 UR10, c[0x0][0x358] ;  /* 0x00006b00ff0a77ac */ /* 0x000ea20008000a00 */
[----:B0-----:R-:W-:-:S06]  /*0040*/  VIADD R1, R1, 0xffffffd0 ;  /* 0xffffffd001017836 */ /* 0x001fcc0000000000 */
[----:B------:R-:W1:Y:S08]  /*0050*/  LDC R18, c[0x0][0x360] ;  /* 0x0000d800ff127b82 */ /* 0x000e700000000800 */
[----:B------:R-:W0:Y:S01]  /*0060*/  LDC.64 R2, c[0x0][0x3b8] ;  /* 0x0000ee00ff027b82 */ /* 0x000e220000000a00 */
[----:B-1----:R-:W-:-:S04]  /*0070*/  IMAD R18, R18, UR4, R5 ;  /* 0x0000000412127c24 */ /* 0x002fc8000f8e0205 */
[----:B0-----:R-:W-:-:S05]  /*0080*/  IMAD.WIDE.U32 R2, R18, 0x30, R2 ;  /* 0x0000003012027825 */ /* 0x001fca00078e0002 */
[----:B--2---:R-:W2:Y:S04]  /*0090*/  LDG.E.64 R6, desc[UR10][R2.64+0x18] ;  /* 0x0000180a02067981 */ /* 0x004ea8000c1e1b00 */
[----:B------:R-:W3:Y:S04]  /*00a0*/  LDG.E R8, desc[UR10][R2.64+0x20] ;  /* 0x0000200a02087981 */ /* 0x000ee8000c1e1900 */
[----:B------:R0:W4:Y:S01]  /*00b0*/  LDG.E.64 R10, desc[UR10][R2.64+0x28] ;  /* 0x0000280a020a7981 */ /* 0x000122000c1e1b00 */
[----:B------:R-:W-:Y:S01]  /*00c0*/  IMAD.MOV.U32 R12, RZ, RZ, 0x3198c20f ;  /* 0x3198c20fff0c7424 */ /* 0x000fe200078e00ff */
[----:B------:R-:W-:Y:S01]  /*00d0*/  ISETP.NE.AND P0, PT, R18, RZ, PT ;  /* 0x000000ff1200720c */ /* 0x000fe20003f05270 */
[----:B------:R-:W-:Y:S01]  /*00e0*/  IMAD.MOV.U32 R13, RZ, RZ, 0x5efdb30c ;  /* 0x5efdb30cff0d7424 */ /* 0x000fe200078e00ff */
[----:B------:R-:W-:Y:S01]  /*00f0*/  BSSY.RECONVERGENT B0, `(.L_x_0) ;  /* 0x0000268000007945 */ /* 0x000fe20003800200 */
[----:B------:R-:W-:-:S02]  /*0100*/  IMAD.MOV.U32 R14, RZ, RZ, 0x423bb012 ;  /* 0x423bb012ff0e7424 */ /* 0x000fc400078e00ff */
[----:B------:R-:W-:Y:S01]  /*0110*/  IMAD.MOV.U32 R15, RZ, RZ, -0x75bd8fc ;  /* 0xf8a42704ff0f7424 */ /* 0x000fe200078e00ff */
[----:B------:R1:W-:Y:S01]  /*0120*/  STL.64 [R1], R12 ;  /* 0x0000000c01007387 */ /* 0x0003e20000100a00 */
[----:B------:R-:W-:Y:S02]  /*0130*/  IMAD.MOV.U32 R16, RZ, RZ, -0x23270784 ;  /* 0xdcd8f87cff107424 */ /* 0x000fe400078e00ff */
[----:B------:R-:W-:Y:S01]  /*0140*/  IMAD.MOV.U32 R17, RZ, RZ, 0x57fa2510 ;  /* 0x57fa2510ff117424 */ /* 0x000fe200078e00ff */
[----:B------:R1:W-:Y:S01]  /*0150*/  STL.64 [R1+0x8], R14 ;  /* 0x0000080e01007387 */ /* 0x0003e20000100a00 */
[----:B------:R-:W-:Y:S02]  /*0160*/  IMAD.MOV.U32 R0, RZ, RZ, 0x5efdb30c ;  /* 0x5efdb30cff007424 */ /* 0x000fe400078e00ff */
[----:B0-----:R-:W-:Y:S01]  /*0170*/  IMAD.MOV.U32 R3, RZ, RZ, -0x75bd8fc ;  /* 0xf8a42704ff037424 */ /* 0x001fe200078e00ff */
[----:B------:R1:W-:Y:S01]  /*0180*/  STL.64 [R1+0x10], R16 ;  /* 0x0000101001007387 */ /* 0x0003e20000100a00 */
[----:B------:R-:W-:-:S02]  /*0190*/  IMAD.MOV.U32 R2, RZ, RZ, 0x423bb012 ;  /* 0x423bb012ff027424 */ /* 0x000fc400078e00ff */
[----:B------:R-:W-:Y:S02]  /*01a0*/  IMAD.MOV.U32 R5, RZ, RZ, 0x57fa2510 ;  /* 0x57fa2510ff057424 */ /* 0x000fe400078e00ff */
[----:B------:R-:W-:Y:S01]  /*01b0*/  IMAD.MOV.U32 R4, RZ, RZ, -0x23270784 ;  /* 0xdcd8f87cff047424 */ /* 0x000fe200078e00ff */
[----:B--2---:R1:W-:Y:S04]  /*01c0*/  STL.64 [R1+0x18], R6 ;  /* 0x0000180601007387 */ /* 0x0043e80000100a00 */
[----:B---3--:R1:W-:Y:S04]  /*01d0*/  STL [R1+0x20], R8 ;  /* 0x0000200801007387 */ /* 0x0083e80000100800 */
[----:B----4-:R1:W-:Y:S01]  /*01e0*/  STL.64 [R1+0x28], R10 ;  /* 0x0000280a01007387 */ /* 0x0103e20000100a00 */
[----:B------:R-:W-:Y:S05]  /*01f0*/  @!P0 BRA `(.L_x_1) ;  /* 0x00000024005c8947 */ /* 0x000fea0003800000 */
[----:B-1----:R-:W-:Y:S02]  /*0200*/  IMAD.MOV.U32 R7, RZ, RZ, RZ ;  /* 0x000000ffff077224 */ /* 0x002fe400078e00ff */
[----:B------:R-:W-:Y:S02]  /*0210*/  IMAD.MOV.U32 R0, RZ, RZ, 0x5efdb30c ;  /* 0x5efdb30cff007424 */ /* 0x000fe400078e00ff */
[----:B------:R-:W-:Y:S02]  /*0220*/  IMAD.MOV.U32 R10, RZ, RZ, R18 ;  /* 0x000000ffff0a7224 */ /* 0x000fe400078e0012 */
[----:B------:R-:W-:Y:S02]  /*0230*/  IMAD.MOV.U32 R11, RZ, RZ, RZ ;  /* 0x000000ffff0b7224 */ /* 0x000fe400078e00ff */
[----:B------:R-:W-:Y:S02]  /*0240*/  IMAD.MOV.U32 R5, RZ, RZ, 0x57fa2510 ;  /* 0x57fa2510ff057424 */ /* 0x000fe400078e00ff */
[----:B------:R-:W-:-:S02]  /*0250*/  IMAD.MOV.U32 R4, RZ, RZ, -0x23270784 ;  /* 0xdcd8f87cff047424 */ /* 0x000fc400078e00ff */
[----:B------:R-:W-:Y:S02]  /*0260*/  IMAD.MOV.U32 R3, RZ, RZ, -0x75bd8fc ;  /* 0xf8a42704ff037424 */ /* 0x000fe400078e00ff */
[----:B------:R-:W-:-:S07]  /*0270*/  IMAD.MOV.U32 R2, RZ, RZ, 0x423bb012 ;  /* 0x423bb012ff027424 */ /* 0x000fce00078e00ff */
.L_x_10:
[----:B------:R-:W-:Y:S01]  /*0280*/  LOP3.LUT R6, R10, 0x3, RZ, 0xc0, !PT ;  /* 0x000000030a067812 */ /* 0x000fe200078ec0ff */
[----:B------:R-:W-:Y:S03]  /*0290*/  BSSY.RECONVERGENT B1, `(.L_x_2) ;  /* 0x0000247000017945 */ /* 0x000fe60003800200 */
[----:B------:R-:W-:-:S04]  /*02a0*/  ISETP.NE.U32.AND P0, PT, R6, RZ, PT ;  /* 0x000000ff0600720c */ /* 0x000fc80003f05070 */
[----:B------:R-:W-:-:S13]  /*02b0*/  ISETP.NE.AND.EX P0, PT, RZ, RZ, PT, P0 ;  /* 0x000000ffff00720c */ /* 0x000fda0003f05300 */
[----:B0-----:R-:W-:Y:S05]  /*02c0*/  @!P0 BRA `(.L_x_3) ;  /* 0x00000024000c8947 */ /* 0x001fea0003800000 */
[----:B------:R-:W0:Y:S01]  /*02d0*/  LDC.64 R8, c[0x4][RZ] ;  /* 0x01000000ff087b82 */ /* 0x000e220000000a00 */
[----:B------:R-:W-:Y:S01]  /*02e0*/  IMAD.MOV.U32 R0, RZ, RZ, RZ ;  /* 0x000000ffff007224 */ /* 0x000fe200078e00ff */
[----:B------:R-:W-:Y:S01]  /*02f0*/  CS2R R4, SRZ ;  /* 0x0000000000047805 */ /* 0x000fe2000001ff00 */
[----:B------:R-:W-:Y:S01]  /*0300*/  IMAD.MOV.U32 R6, RZ, RZ, RZ ;  /* 0x000000ffff067224 */ /* 0x000fe200078e00ff */
[----:B------:R-:W-:Y:S01]  /*0310*/  CS2R R2, SRZ ;  /* 0x0000000000027805 */ /* 0x000fe2000001ff00 */
[----:B0-----:R-:W-:-:S07]  /*0320*/  IMAD.WIDE.U32 R8, R7, 0xc80, R8 ;  /* 0x00000c8007087825 */ /* 0x001fce00078e0008 */
.L_x_5:
[----:B------:R-:W-:-:S06]  /*0330*/  IMAD R14, R6, 0x4, R1 ;  /* 0x00000004060e7824 */ /* 0x000fcc00078e0201 */
[----:B------:R-:W5:Y:S01]  /*0340*/  LDL R14, [R14+0x4] ;  /* 0x000004000e0e7983 */ /* 0x000f620000100800 */
[----:B------:R-:W-:-:S05]  /*0350*/  UMOV UR4, URZ ;  /* 0x000000ff00047c82 */ /* 0x000fca0008000000 */
.L_x_4:
[----:B-----5:R-:W-:Y:S01]  /*0360*/  SHF.R.U32.HI R26, RZ, UR4, R14 ;  /* 0x00000004ff1a7c19 */ /* 0x020fe2000801160e */
[----:B------:R-:W-:-:S03]  /*0370*/  IMAD.SHL.U32 R12, R6, 0x20, RZ ;  /* 0x00000020060c7824 */ /* 0x000fc600078e00ff */
[----:B------:R-:W-:Y:S01]  /*0380*/  LOP3.LUT R13, R26, 0x1, RZ, 0xc0, !PT ;  /* 0x000000011a0d7812 */ /* 0x000fe200078ec0ff */
[----:B------:R-:W-:-:S03]  /*0390*/  VIADD R12, R12, UR4 ;  /* 0x000000040c0c7c36 */ /* 0x000fc60008000000 */
[----:B------:R-:W-:Y:S01]  /*03a0*/  ISETP.NE.U32.AND P0, PT, R13, 0x1, PT ;  /* 0x000000010d00780c */ /* 0x000fe20003f05070 */
[----:B------:R-:W-:-:S03]  /*03b0*/  IMAD R13, R12, 0x5, RZ ;  /* 0x000000050c0d7824 */ /* 0x000fc600078e02ff */
[----:B------:R-:W-:Y:S01]  /*03c0*/  R2P PR, R26, 0x7e ;  /* 0x0000007e1a007804 */ /* 0x000fe20000000000 */
[----:B------:R-:W-:-:S08]  /*03d0*/  IMAD.WIDE.U32 R12, R13, 0x4, R8 ;  /* 0x000000040d0c7825 */ /* 0x000fd000078e0008 */
[----:B------:R-:W2:Y:S04]  /*03e0*/  @!P0 LDG.E R16, desc[UR10][R12.64+0x8] ;  /* 0x0000080a0c108981 */ /* 0x000ea8000c1e1900 */
[----:B------:R-:W3:Y:S04]  /*03f0*/  @!P0 LDG.E R17, desc[UR10][R12.64] ;  /* 0x0000000a0c118981 */ /* 0x000ee8000c1e1900 */
[----:B------:R-:W4:Y:S04]  /*0400*/  @!P0 LDG.E R20, desc[UR10][R12.64+0x10] ;  /* 0x0000100a0c148981 */ /* 0x000f28000c1e1900 */
[----:B------:R-:W4:Y:S04]  /*0410*/  @!P0 LDG.E R19, desc[UR10][R12.64+0x4] ;  /* 0x0000040a0c138981 */ /* 0x000f28000c1e1900 */
[----:B------:R-:W4:Y:S04]  /*0420*/  @!P0 LDG.E R21, desc[UR10][R12.64+0xc] ;  /* 0x00000c0a0c158981 */ /* 0x000f28000c1e1900 */
[----:B------:R-:W4:Y:S04]  /*0430*/  @P1 LDG.E R23, desc[UR10][R12.64+0x14] ;  /* 0x0000140a0c171981 */ /* 0x000f28000c1e1900 */
        /* <DEDUP_REMOVED lines=11> */
[----:B------:R-:W4:Y:S01]  /*04f0*/  @P6 LDG.E R32, desc[UR10][R12.64+0x88] ;  /* 0x0000880a0c206981 */ /* 0x000f22000c1e1900 */
[----:B--2---:R-:W-:-:S03]  /*0500*/  @!P0 LOP3.LUT R3, R3, R16, RZ, 0x3c, !PT ;  /* 0x0000001003038212 */ /* 0x004fc600078e3cff */
[----:B------:R-:W2:Y:S01]  /*0510*/  @P1 LDG.E R16, desc[UR10][R12.64+0x1c] ;  /* 0x00001c0a0c101981 */ /* 0x000ea2000c1e1900 */
[----:B---3--:R-:W-:-:S03]  /*0520*/  @!P0 LOP3.LUT R0, R0, R17, RZ, 0x3c, !PT ;  /* 0x0000001100008212 */ /* 0x008fc600078e3cff */
[----:B------:R-:W3:Y:S01]  /*0530*/  @P1 LDG.E R17, desc[UR10][R12.64+0x18] ;  /* 0x0000180a0c111981 */ /* 0x000ee2000c1e1900 */
[----:B----4-:R-:W-:-:S03]  /*0540*/  @!P0 LOP3.LUT R5, R5, R20, RZ, 0x3c, !PT ;  /* 0x0000001405058212 */ /* 0x010fc600078e3cff */
[----:B------:R-:W4:Y:S01]  /*0550*/  @P1 LDG.E R20, desc[UR10][R12.64+0x24] ;  /* 0x0000240a0c141981 */ /* 0x000f22000c1e1900 */
[----:B------:R-:W-:-:S03]  /*0560*/  @!P0 LOP3.LUT R2, R2, R19, RZ, 0x3c, !PT ;  /* 0x0000001302028212 */ /* 0x000fc600078e3cff */
[----:B------:R-:W4:Y:S01]  /*0570*/  @P1 LDG.E R19, desc[UR10][R12.64+0x20] ;  /* 0x0000200a0c131981 */ /* 0x000f22000c1e1900 */
[----:B------:R-:W-:-:S03]  /*0580*/  @!P0 LOP3.LUT R4, R4, R21, RZ, 0x3c, !PT ;  /* 0x0000001504048212 */ /* 0x000fc600078e3cff */
[----:B------:R-:W4:Y:S01]  /*0590*/  @P2 LDG.E R21, desc[UR10][R12.64+0x2c] ;  /* 0x00002c0a0c152981 */ /* 0x000f22000c1e1900 */
[----:B------:R-:W-:-:S03]  /*05a0*/  @P1 LOP3.LUT R0, R0, R23, RZ, 0x3c, !PT ;  /* 0x0000001700001212 */ /* 0x000fc600078e3cff */
[----:B------:R-:W4:Y:S01]  /*05b0*/  @P2 LDG.E R23, desc[UR10][R12.64+0x34] ;  /* 0x0000340a0c172981 */ /* 0x000f22000c1e1900 */
[----:B------:R-:W-:Y:S02]  /*05c0*/  LOP3.LUT P0, RZ, R26, 0x80, RZ, 0xc0, !PT ;  /* 0x000000801aff7812 */ /* 0x000fe4000780c0ff */
[----:B------:R-:W-:Y:S02]  /*05d0*/  @P2 LOP3.LUT R0, R0, R15, RZ, 0x3c, !PT ;  /* 0x0000000f00002212 */ /* 0x000fe400078e3cff */
[----:B------:R-:W4:Y:S09]  /*05e0*/  @P4 LDG.E R15, desc[UR10][R12.64+0x54] ;  /* 0x0000540a0c0f4981 */ /* 0x000f32000c1e1900 */
[----:B------:R-:W4:Y:S01]  /*05f0*/  @P0 LDG.E R37, desc[UR10][R12.64+0x8c] ;  /* 0x00008c0a0c250981 */ /* 0x000f22000c1e1900 */
[----:B------:R-:W-:-:S03]  /*0600*/  @P3 LOP3.LUT R0, R0, R25, RZ, 0x3c, !PT ;  /* 0x0000001900003212 */ /* 0x000fc600078e3cff */
[----:B------:R-:W4:Y:S04]  /*0610*/  @P0 LDG.E R34, desc[UR10][R12.64+0x94] ;  /* 0x0000940a0c220981 */ /* 0x000f28000c1e1900 */
[----:B------:R-:W4:Y:S04]  /*0620*/  @P6 LDG.E R25, desc[UR10][R12.64+0x84] ;  /* 0x0000840a0c196981 */ /* 0x000f28000c1e1900 */
[----:B------:R-:W4:Y:S01]  /*0630*/  @P0 LDG.E R36, desc[UR10][R12.64+0x9c] ;  /* 0x00009c0a0c240981 */ /* 0x000f22000c1e1900 */
[----:B--2---:R-:W-:-:S03]  /*0640*/  @P1 LOP3.LUT R3, R3, R16, RZ, 0x3c, !PT ;  /* 0x0000001003031212 */ /* 0x004fc600078e3cff */
[----:B------:R-:W2:Y:S01]  /*0650*/  @P3 LDG.E R16, desc[UR10][R12.64+0x4c] ;  /* 0x00004c0a0c103981 */ /* 0x000ea2000c1e1900 */
[----:B---3--:R-:W-:Y:S02]  /*0660*/  @P1 LOP3.LUT R2, R2, R17, RZ, 0x3c, !PT ;  /* 0x0000001102021212 */ /* 0x008fe400078e3cff */
[----:B------:R-:W-:Y:S01]  /*0670*/  @P2 LOP3.LUT R3, R3, R22, RZ, 0x3c, !PT ;  /* 0x0000001603032212 */ /* 0x000fe200078e3cff */
[----:B------:R-:W3:Y:S01]  /*0680*/  @P4 LDG.E R17, desc[UR10][R12.64+0x5c] ;  /* 0x00005c0a0c114981 */ /* 0x000ee2000c1e1900 */
[----:B----4-:R-:W-:-:S03]  /*0690*/  @P1 LOP3.LUT R5, R5, R20, RZ, 0x3c, !PT ;  /* 0x0000001405051212 */ /* 0x010fc600078e3cff */
[----:B------:R-:W4:Y:S01]  /*06a0*/  @P4 LDG.E R20, desc[UR10][R12.64+0x58] ;  /* 0x0000580a0c144981 */ /* 0x000f22000c1e1900 */
[----:B------:R-:W-:-:S03]  /*06b0*/  @P1 LOP3.LUT R4, R4, R19, RZ, 0x3c, !PT ;  /* 0x0000001304041212 */ /* 0x000fc600078e3cff */
[----:B------:R-:W4:Y:S01]  /*06c0*/  @P4 LDG.E R22, desc[UR10][R12.64+0x60] ;  /* 0x0000600a0c164981 */ /* 0x000f22000c1e1900 */
[----:B------:R-:W-:Y:S02]  /*06d0*/  @P2 LOP3.LUT R2, R2, R21, RZ, 0x3c, !PT ;  /* 0x0000001502022212 */ /* 0x000fe400078e3cff */
[----:B------:R-:W-:Y:S01]  /*06e0*/  @P2 LOP3.LUT R5, R5, R24, RZ, 0x3c, !PT ;  /* 0x0000001805052212 */ /* 0x000fe200078e3cff */
[----:B------:R-:W4:Y:S01]  /*06f0*/  @P5 LDG.E R19, desc[UR10][R12.64+0x68] ;  /* 0x0000680a0c135981 */ /* 0x000f22000c1e1900 */
[----:B------:R-:W-:-:S03]  /*0700*/  @P3 LOP3.LUT R3, R3, R28, RZ, 0x3c, !PT ;  /* 0x0000001c03033212 */ /* 0x000fc600078e3cff */
[----:B------:R-:W4:Y:S01]  /*0710*/  @P5 LDG.E R24, desc[UR10][R12.64+0x6c] ;  /* 0x00006c0a0c185981 */ /* 0x000f22000c1e1900 */
[----:B------:R-:W-:-:S03]  /*0720*/  @P2 LOP3.LUT R4, R4, R23, RZ, 0x3c, !PT ;  /* 0x0000001704042212 */ /* 0x000fc600078e3cff */
[----:B------:R-:W4:Y:S04]  /*0730*/  @P5 LDG.E R21, desc[UR10][R12.64+0x70] ;  /* 0x0000700a0c155981 */ /* 0x000f28000c1e1900 */
[----:B------:R-:W4:Y:S01]  /*0740*/  @P5 LDG.E R28, desc[UR10][R12.64+0x74] ;  /* 0x0000740a0c1c5981 */ /* 0x000f22000c1e1900 */
[----:B------:R-:W-:-:S03]  /*0750*/  @P3 LOP3.LUT R2, R2, R27, RZ, 0x3c, !PT ;  /* 0x0000001b02023212 */ /* 0x000fc600078e3cff */
[----:B------:R-:W4:Y:S01]  /*0760*/  @P6 LDG.E R23, desc[UR10][R12.64+0x7c] ;  /* 0x00007c0a0c176981 */ /* 0x000f22000c1e1900 */
[----:B------:R-:W-:-:S03]  /*0770*/  @P3 LOP3.LUT R4, R4, R29, RZ, 0x3c, !PT ;  /* 0x0000001d04043212 */ /* 0x000fc600078e3cff */
[----:B------:R-:W4:Y:S04]  /*0780*/  @P0 LDG.E R27, desc[UR10][R12.64+0x90] ;  /* 0x0000900a0c1b0981 */ /* 0x000f28000c1e1900 */
[----:B------:R-:W4:Y:S01]  /*0790*/  @P0 LDG.E R29, desc[UR10][R12.64+0x98] ;  /* 0x0000980a0c1d0981 */ /* 0x000f22000c1e1900 */
[----:B------:R-:W-:Y:S02]  /*07a0*/  @P4 LOP3.LUT R0, R0, R31, RZ, 0x3c, !PT ;  /* 0x0000001f00004212 */ /* 0x000fe400078e3cff */
[----:B------:R-:W-:Y:S02]  /*07b0*/  @P4 LOP3.LUT R2, R2, R15, RZ, 0x3c, !PT ;  /* 0x0000000f02024212 */ /* 0x000fe400078e3cff */
[----:B------:R-:W-:-:S04]  /*07c0*/  @P5 LOP3.LUT R0, R0, R33, RZ, 0x3c, !PT ;  /* 0x0000002100005212 */ /* 0x000fc800078e3cff */
[----:B------:R-:W-:-:S04]  /*07d0*/  @P6 LOP3.LUT R0, R0, R35, RZ, 0x3c, !PT ;  /* 0x0000002300006212 */ /* 0x000fc800078e3cff */
[----:B------:R-:W-:Y:S02]  /*07e0*/  @P0 LOP3.LUT R0, R0, R37, RZ, 0x3c, !PT ;  /* 0x0000002500000212 */ /* 0x000fe400078e3cff */
[----:B--2---:R-:W-:Y:S02]  /*07f0*/  @P3 LOP3.LUT R5, R5, R16, RZ, 0x3c, !PT ;  /* 0x0000001005053212 */ /* 0x004fe400078e3cff */
[----:B---3--:R-:W-:Y:S02]  /*0800*/  @P4 LOP3.LUT R4, R4, R17, RZ, 0x3c, !PT ;  /* 0x0000001104044212 */ /* 0x008fe400078e3cff */
[----:B----4-:R-:W-:Y:S02]  /*0810*/  @P4 LOP3.LUT R3, R3, R20, RZ, 0x3c, !PT ;  /* 0x0000001403034212 */ /* 0x010fe400078e3cff */
[----:B------:R-:W-:Y:S02]  /*0820*/  @P4 LOP3.LUT R5, R5, R22, RZ, 0x3c, !PT ;  /* 0x0000001605054212 */ /* 0x000fe400078e3cff */
[----:B------:R-:W-:-:S02]  /*0830*/  @P5 LOP3.LUT R2, R2, R19, RZ, 0x3c, !PT ;  /* 0x0000001302025212 */ /* 0x000fc400078e3cff */
[----:B------:R-:W-:Y:S02]  /*0840*/  @P5 LOP3.LUT R3, R3, R24, RZ, 0x3c, !PT ;  /* 0x0000001803035212 */ /* 0x000fe400078e3cff */
[----:B------:R-:W-:Y:S02]  /*0850*/  @P5 LOP3.LUT R4, R4, R21, RZ, 0x3c, !PT ;  /* 0x0000001504045212 */ /* 0x000fe400078e3cff */
[----:B------:R-:W-:Y:S02]  /*0860*/  @P5 LOP3.LUT R5, R5, R28, RZ, 0x3c, !PT ;  /* 0x0000001c05055212 */ /* 0x000fe400078e3cff */
[----:B------:R-:W-:Y:S02]  /*0870*/  @P6 LOP3.LUT R3, R3, R30, RZ, 0x3c, !PT ;  /* 0x0000001e03036212 */ /* 0x000fe400078e3cff */
[----:B------:R-:W-:Y:S02]  /*0880*/  @P6 LOP3.LUT R2, R2, R23, RZ, 0x3c, !PT ;  /* 0x0000001702026212 */ /* 0x000fe400078e3cff */
[----:B------:R-:W-:-:S02]  /*0890*/  @P6 LOP3.LUT R4, R4, R25, RZ, 0x3c, !PT ;  /* 0x0000001904046212 */ /* 0x000fc400078e3cff */
[----:B------:R-:W-:Y:S02]  /*08a0*/  @P6 LOP3.LUT R5, R5, R32, RZ, 0x3c, !PT ;  /* 0x0000002005056212 */ /* 0x000fe400078e3cff */
[----:B------:R-:W-:Y:S02]  /*08b0*/  @P0 LOP3.LUT R2, R2, R27, RZ, 0x3c, !PT ;  /* 0x0000001b02020212 */ /* 0x000fe400078e3cff */
[----:B------:R-:W-:Y:S02]  /*08c0*/  @P0 LOP3.LUT R3, R3, R34, RZ, 0x3c, !PT ;  /* 0x0000002203030212 */ /* 0x000fe400078e3cff */
[----:B------:R-:W-:Y:S02]  /*08d0*/  @P0 LOP3.LUT R4, R4, R29, RZ, 0x3c, !PT ;  /* 0x0000001d04040212 */ /* 0x000fe400078e3cff */
[----:B------:R-:W-:Y:S02]  /*08e0*/  @P0 LOP3.LUT R5, R5, R36, RZ, 0x3c, !PT ;  /* 0x0000002405050212 */ /* 0x000fe400078e3cff */
[----:B------:R-:W-:-:S13]  /*08f0*/  R2P PR, R26.B1, 0x7f ;  /* 0x0000007f1a007804 */ /* 0x000fda0000001000 */
[----:B------:R-:W2:Y:S04]  /*0900*/  @P0 LDG.E R20, desc[UR10][R12.64+0xb0] ;  /* 0x0000b00a0c140981 */ /* 0x000ea8000c1e1900 */
[----:B------:R-:W3:Y:S04]  /*0910*/  @P0 LDG.E R21, desc[UR10][R12.64+0xa4] ;  /* 0x0000a40a0c150981 */ /* 0x000ee8000c1e1900 */
        /* <DEDUP_REMOVED lines=16> */
[----:B--2---:R-:W-:-:S03]  /*0a20*/  @P0 LOP3.LUT R5, R5, R20, RZ, 0x3c, !PT ;  /* 0x0000001405050212 */ /* 0x004fc600078e3cff */
[----:B------:R-:W2:Y:S01]  /*0a30*/  @P1 LDG.E R20, desc[UR10][R12.64+0xbc] ;  /* 0x0000bc0a0c141981 */ /* 0x000ea2000c1e1900 */
[----:B---3--:R-:W-:-:S03]  /*0a40*/  @P0 LOP3.LUT R2, R2, R21, RZ, 0x3c, !PT ;  /* 0x0000001502020212 */ /* 0x008fc600078e3cff */
[----:B------:R-:W3:Y:S01]  /*0a50*/  @P1 LDG.E R21, desc[UR10][R12.64+0xb8] ;  /* 0x0000b80a0c151981 */ /* 0x000ee2000c1e1900 */
[----:B----4-:R-:W-:-:S03]  /*0a60*/  @P0 LOP3.LUT R4, R4, R23, RZ, 0x3c, !PT ;  /* 0x0000001704040212 */ /* 0x010fc600078e3cff */
[----:B------:R-:W4:Y:S01]  /*0a70*/  @P1 LDG.E R23, desc[UR10][R12.64+0xc0] ;  /* 0x0000c00a0c171981 */ /* 0x000f22000c1e1900 */
[----:B------:R-:W-:-:S03]  /*0a80*/  @P0 LOP3.LUT R3, R3, R16, RZ, 0x3c, !PT ;  /* 0x0000001003030212 */ /* 0x000fc600078e3cff */
[----:B------:R-:W4:Y:S01]  /*0a90*/  @P2 LDG.E R16, desc[UR10][R12.64+0xd8] ;  /* 0x0000d80a0c102981 */ /* 0x000f22000c1e1900 */
[----:B------:R-:W-:-:S03]  /*0aa0*/  @P0 LOP3.LUT R0, R0, R15, RZ, 0x3c, !PT ;  /* 0x0000000f00000212 */ /* 0x000fc600078e3cff */
[----:B------:R-:W4:Y:S01]  /*0ab0*/  @P3 LDG.E R15, desc[UR10][R12.64+0xe0] ;  /* 0x0000e00a0c0f3981 */ /* 0x000f22000c1e1900 */
[----:B------:R-:W-:Y:S02]  /*0ac0*/  @P1 LOP3.LUT R0, R0, R19, RZ, 0x3c, !PT ;  /* 0x0000001300001212 */ /* 0x000fe400078e3cff */
[----:B------:R-:W-:Y:S01]  /*0ad0*/  LOP3.LUT P0, RZ, R26, 0x8000, RZ, 0xc0, !PT ;  /* 0x000080001aff7812 */ /* 0x000fe2000780c0ff */
[----:B------:R-:W4:Y:S01]  /*0ae0*/  @P4 LDG.E R19, desc[UR10][R12.64+0xf4] ;  /* 0x0000f40a0c134981 */ /* 0x000f22000c1e1900 */
[----:B------:R-:W-:-:S03]  /*0af0*/  @P2 LOP3.LUT R0, R0, R17, RZ, 0x3c, !PT ;  /* 0x0000001100002212 */ /* 0x000fc600078e3cff */
[----:B------:R-:W4:Y:S01]  /*0b00*/  @P3 LDG.E R17, desc[UR10][R12.64+0xe8] ;  /* 0x0000e80a0c113981 */ /* 0x000f22000c1e1900 */
[----:B------:R-:W-:-:S03]  /*0b10*/  @P1 LOP3.LUT R5, R5, R22, RZ, 0x3c, !PT ;  /* 0x0000001605051212 */ /* 0x000fc600078e3cff */
[----:B------:R-:W4:Y:S04]  /*0b20*/  @P3 LDG.E R22, desc[UR10][R12.64+0xec] ;  /* 0x0000ec0a0c163981 */ /* 0x000f28000c1e1900 */
[----:B------:R-:W4:Y:S04]  /*0b30*/  @P4 LDG.E R26, desc[UR10][R12.64+0x100] ;  /* 0x0001000a0c1a4981 */ /* 0x000f28000c1e1900 */
[----:B------:R-:W4:Y:S01]  /*0b40*/  @P0 LDG.E R37, desc[UR10][R12.64+0x12c] ;  /* 0x00012c0a0c250981 */ /* 0x000f22000c1e1900 */
[----:B------:R-:W-:-:S03]  /*0b50*/  @P3 LOP3.LUT R0, R0, R29, RZ, 0x3c, !PT ;  /* 0x0000001d00003212 */ /* 0x000fc600078e3cff */
[----:B------:R-:W4:Y:S04]  /*0b60*/  @P6 LDG.E R29, desc[UR10][R12.64+0x124] ;  /* 0x0001240a0c1d6981 */ /* 0x000f28000c1e1900 */
[----:B------:R-:W4:Y:S01]  /*0b70*/  @P0 LDG.E R34, desc[UR10][R12.64+0x134] ;  /* 0x0001340a0c220981 */ /* 0x000f22000c1e1900 */
[----:B------:R-:W-:-:S03]  /*0b80*/  @P4 LOP3.LUT R0, R0, R31, RZ, 0x3c, !PT ;  /* 0x0000001f00004212 */ /* 0x000fc600078e3cff */
        /* <DEDUP_REMOVED lines=11> */
[----:B------:R-:W-:-:S03]  /*0c40*/  @P2 LOP3.LUT R4, R4, R27, RZ, 0x3c, !PT ;  /* 0x0000001b04042212 */ /* 0x000fc600078e3cff */
[----:B------:R-:W4:Y:S01]  /*0c50*/  @P5 LDG.E R25, desc[UR10][R12.64+0x110] ;  /* 0x0001100a0c195981 */ /* 0x000f22000c1e1900 */
[----:B------:R-:W-:-:S03]  /*0c60*/  @P2 LOP3.LUT R5, R5, R16, RZ, 0x3c, !PT ;  /* 0x0000001005052212 */ /* 0x000fc600078e3cff */
[----:B------:R-:W4:Y:S01]  /*0c70*/  @P6 LDG.E R27, desc[UR10][R12.64+0x11c] ;  /* 0x00011c0a0c1b6981 */ /* 0x000f22000c1e1900 */
[----:B------:R-:W-:-:S03]  /*0c80*/  @P3 LOP3.LUT R2, R2, R15, RZ, 0x3c, !PT ;  /* 0x0000000f02023212 */ /* 0x000fc600078e3cff */
[----:B------:R-:W4:Y:S04]  /*0c90*/  @P6 LDG.E R16, desc[UR10][R12.64+0x120] ;  /* 0x0001200a0c106981 */ /* 0x000f28000c1e1900 */
[----:B------:R-:W4:Y:S01]  /*0ca0*/  @P0 LDG.E R15, desc[UR10][R12.64+0x130] ;  /* 0x0001300a0c0f0981 */ /* 0x000f22000c1e1900 */
[----:B------:R-:W-:Y:S01]  /*0cb0*/  @P3 LOP3.LUT R4, R4, R17, RZ, 0x3c, !PT ;  /* 0x0000001104043212 */ /* 0x000fe200078e3cff */
[----:B------:R-:W-:Y:S01]  /*0cc0*/  UIADD3 UR4, UPT, UPT, UR4, 0x10, URZ ;  /* 0x0000001004047890 */ /* 0x000fe2000fffe0ff */
[----:B------:R-:W-:Y:S02]  /*0cd0*/  @P3 LOP3.LUT R5, R5, R22, RZ, 0x3c, !PT ;  /* 0x0000001605053212 */ /* 0x000fe400078e3cff */
[----:B------:R-:W-:Y:S01]  /*0ce0*/  @P4 LOP3.LUT R2, R2, R19, RZ, 0x3c, !PT ;  /* 0x0000001302024212 */ /* 0x000fe200078e3cff */
[----:B------:R-:W-:Y:S01]  /*0cf0*/  UISETP.NE.AND UP0, UPT, UR4, 0x20, UPT ;  /* 0x000000200400788c */ /* 0x000fe2000bf05270 */
[----:B------:R-:W-:-:S02]  /*0d00*/  @P4 LOP3.LUT R5, R5, R26, RZ, 0x3c, !PT ;  /* 0x0000001a05054212 */ /* 0x000fc400078e3cff */
[----:B------:R-:W-:Y:S02]  /*0d10*/  @P5 LOP3.LUT R0, R0, R33, RZ, 0x3c, !PT ;  /* 0x0000002100005212 */ /* 0x000fe400078e3cff */
[----:B------:R-:W-:Y:S02]  /*0d20*/  @P5 LOP3.LUT R5, R5, R30, RZ, 0x3c, !PT ;  /* 0x0000001e05055212 */ /* 0x000fe400078e3cff */
[----:B------:R-:W-:Y:S02]  /*0d30*/  @P6 LOP3.LUT R0, R0, R35, RZ, 0x3c, !PT ;  /* 0x0000002300006212 */ /* 0x000fe400078e3cff */
[----:B------:R-:W-:Y:S02]  /*0d40*/  @P6 LOP3.LUT R5, R5, R32, RZ, 0x3c, !PT ;  /* 0x0000002005056212 */ /* 0x000fe400078e3cff */
[----:B------:R-:W-:Y:S02]  /*0d50*/  @P0 LOP3.LUT R0, R0, R37, RZ, 0x3c, !PT ;  /* 0x0000002500000212 */ /* 0x000fe400078e3cff */
[----:B------:R-:W-:-:S02]  /*0d60*/  @P0 LOP3.LUT R5, R5, R36, RZ, 0x3c, !PT ;  /* 0x0000002405050212 */ /* 0x000fc400078e3cff */
[----:B--2---:R-:W-:Y:S02]  /*0d70*/  @P3 LOP3.LUT R3, R3, R20, RZ, 0x3c, !PT ;  /* 0x0000001403033212 */ /* 0x004fe400078e3cff */
[----:B---3--:R-:W-:Y:S02]  /*0d80*/  @P4 LOP3.LUT R4, R4, R21, RZ, 0x3c, !PT ;  /* 0x0000001504044212 */ /* 0x008fe400078e3cff */
[----:B----4-:R-:W-:Y:S02]  /*0d90*/  @P4 LOP3.LUT R3, R3, R24, RZ, 0x3c, !PT ;  /* 0x0000001803034212 */ /* 0x010fe400078e3cff */
        /* <DEDUP_REMOVED lines=8> */
[----:B------:R-:W-:Y:S01]  /*0e20*/  @P0 LOP3.LUT R3, R3, R34, RZ, 0x3c, !PT ;  /* 0x0000002203030212 */ /* 0x000fe200078e3cff */
[----:B------:R-:W-:Y:S06]  /*0e30*/  BRA.U UP0, `(.L_x_4) ;  /* 0xfffffff500487547 */ /* 0x000fec000b83ffff */
[----:B------:R-:W-:-:S05]  /*0e40*/  VIADD R6, R6, 0x1 ;  /* 0x0000000106067836 */ /* 0x000fca0000000000 */
[----:B------:R-:W-:-:S13]  /*0e50*/  ISETP.NE.AND P0, PT, R6, 0x5, PT ;  /* 0x000000050600780c */ /* 0x000fda0003f05270 */
[----:B------:R-:W-:Y:S05]  /*0e60*/  @P0 BRA `(.L_x_5) ;  /* 0xfffffff400300947 */ /* 0x000fea000383ffff */
[----:B------:R-:W-:Y:S01]  /*0e70*/  LOP3.LUT R6, R10, 0x3, RZ, 0xc0, !PT ;  /* 0x000000030a067812 */ /* 0x000fe200078ec0ff */
[----:B------:R0:W-:Y:S03]  /*0e80*/  STL [R1+0x4], R0 ;  /* 0x0000040001007387 */ /* 0x0001e60000100800 */
[----:B------:R-:W-:Y:S01]  /*0e90*/  ISETP.NE.U32.AND P0, PT, R6, 0x1, PT ;  /* 0x000000010600780c */ /* 0x000fe20003f05070 */
[----:B------:R0:W-:Y:S03]  /*0ea0*/  STL.64 [R1+0x8], R2 ;  /* 0x0000080201007387 */ /* 0x0001e60000100a00 */
[----:B------:R-:W-:Y:S01]  /*0eb0*/  ISETP.NE.AND.EX P0, PT, RZ, RZ, PT, P0 ;  /* 0x000000ffff00720c */ /* 0x000fe20003f05300 */
[----:B------:R0:W-:-:S12]  /*0ec0*/  STL.64 [R1+0x10], R4 ;  /* 0x0000100401007387 */ /* 0x0001d80000100a00 */
[----:B0-----:R-:W-:Y:S05]  /*0ed0*/  @!P0 BRA `(.L_x_3) ;  /* 0x0000001800088947 */ /* 0x001fea0003800000 */
[----:B------:R-:W-:Y:S01]  /*0ee0*/  UMOV UR4, URZ ;  /* 0x000000ff00047c82 */ /* 0x000fe20008000000 */
[----:B------:R-:W-:Y:S01]  /*0ef0*/  UMOV UR5, URZ ;  /* 0x000000ff00057c82 */ /* 0x000fe20008000000 */
[----:B------:R-:W-:Y:S02]  /*0f00*/  IMAD.MOV.U32 R0, RZ, RZ, RZ ;  /* 0x000000ffff007224 */ /* 0x000fe400078e00ff */
[----:B------:R-:W-:Y:S02]  /*0f10*/  IMAD.MOV.U32 R6, RZ, RZ, RZ ;  /* 0x000000ffff067224 */ /* 0x000fe400078e00ff */
[----:B------:R-:W-:Y:S02]  /*0f20*/  IMAD.U32 R5, RZ, RZ, UR4 ;  /* 0x00000004ff057e24 */ /* 0x000fe4000f8e00ff */
[----:B------:R-:W-:Y:S02]  /*0f30*/  IMAD.U32 R4, RZ, RZ, UR5 ;  /* 0x00000005ff047e24 */ /* 0x000fe4000f8e00ff */
[----:B------:R-:W-:-:S02]  /*0f40*/  IMAD.U32 R3, RZ, RZ, UR4 ;  /* 0x00000004ff037e24 */ /* 0x000fc4000f8e00ff */
[----:B------:R-:W-:-:S07]  /*0f50*/  IMAD.U32 R2, RZ, RZ, UR5 ;  /* 0x00000005ff027e24 */ /* 0x000fce000f8e00ff */
.L_x_7:
[----:B------:R-:W-:-:S06]  /*0f60*/  IMAD R14, R6, 0x4, R1 ;  /* 0x00000004060e7824 */ /* 0x000fcc00078e0201 */
[----:B------:R-:W5:Y:S01]  /*0f70*/  LDL R14, [R14+0x4] ;  /* 0x000004000e0e7983 */ /* 0x000f620000100800 */
[----:B------:R-:W-:-:S05]  /*0f80*/  UMOV UR4, URZ ;  /* 0x000000ff00047c82 */ /* 0x000fca0008000000 */
.L_x_6:
        /* <DEDUP_REMOVED lines=183> */
[----:B0-----:R-:W-:Y:S05]  /*1b00*/  @P0 BRA `(.L_x_3) ;  /* 0x0000000800fc0947 */ /* 0x001fea0003800000 */
        /* <DEDUP_REMOVED lines=8> */
.L_x_9:
[----:B------:R-:W-:-:S06]  /*1b90*/  IMAD R14, R6, 0x4, R1 ;  /* 0x00000004060e7824 */ /* 0x000fcc00078e0201 */
[----:B------:R-:W5:Y:S01]  /*1ba0*/  LDL R14, [R14+0x4] ;  /* 0x000004000e0e7983 */ /* 0x000f620000100800 */
[----:B------:R-:W-:-:S05]  /*1bb0*/  UMOV UR4, URZ ;  /* 0x000000ff00047c82 */ /* 0x000fca0008000000 */
.L_x_8:
        /* <DEDUP_REMOVED lines=177> */
[----:B------:R0:W-:Y:S04]  /*26d0*/  STL [R1+0x4], R0 ;  /* 0x0000040001007387 */ /* 0x0001e80000100800 */
[----:B------:R0:W-:Y:S04]  /*26e0*/  STL.64 [R1+0x8], R2 ;  /* 0x0000080201007387 */ /* 0x0001e80000100a00 */
[----:B------:R0:W-:Y:S02]  /*26f0*/  STL.64 [R1+0x10], R4 ;  /* 0x0000100401007387 */ /* 0x0001e40000100a00 */
.L_x_3:
[----:B------:R-:W-:Y:S05]  /*2700*/  BSYNC.RECONVERGENT B1 ;  /* 0x0000000000017941 */ /* 0x000fea0003800200 */
.L_x_2:
[C---:B------:R-:W-:Y:S01]  /*2710*/  ISETP.GT.U32.AND P0, PT, R10.reuse, 0x3, PT ;  /* 0x000000030a00780c */ /* 0x040fe20003f04070 */
[----:B------:R-:W-:Y:S01]  /*2720*/  VIADD R7, R7, 0x1 ;  /* 0x0000000107077836 */ /* 0x000fe20000000000 */
[--C-:B------:R-:W-:Y:S02]  /*2730*/  SHF.R.U64 R10, R10, 0x2, R11.reuse ;  /* 0x000000020a0a7819 */ /* 0x100fe4000000120b */
[----:B------:R-:W-:Y:S02]  /*2740*/  ISETP.GT.U32.AND.EX P0, PT, R11, RZ, PT, P0 ;  /* 0x000000ff0b00720c */ /* 0x000fe40003f04100 */
[----:B------:R-:W-:-:S11]  /*2750*/  SHF.R.U32.HI R11, RZ, 0x2, R11 ;  /* 0x00000002ff0b7819 */ /* 0x000fd6000001160b */
[----:B------:R-:W-:Y:S05]  /*2760*/  @P0 BRA `(.L_x_10) ;  /* 0xffffffd800c40947 */ /* 0x000fea000383ffff */
.L_x_1:
[----:B------:R-:W-:Y:S05]  /*2770*/  BSYNC.RECONVERGENT B0 ;  /* 0x0000000000007941 */ /* 0x000fea0003800200 */
.L_x_0:
[----:B------:R-:W2:Y:S01]  /*2780*/  LDCU UR6, c[0x0][0x3b0] ;  /* 0x00007600ff0677ac */ /* 0x000ea20008000800 */
[----:B-1----:R-:W1:Y:S01]  /*2790*/  LDC.64 R6, c[0x0][0x380] ;  /* 0x0000e000ff067b82 */ /* 0x002e620000000a00 */
[----:B------:R-:W-:Y:S02]  /*27a0*/  IMAD R31, R18, 0x5, RZ ;  /* 0x00000005121f7824 */ /* 0x000fe400078e02ff */
[----:B------:R-:W-:Y:S02]  /*27b0*/  IMAD.MOV.U32 R24, RZ, RZ, RZ ;  /* 0x000000ffff187224 */ /* 0x000fe400078e00ff */
[C---:B------:R-:W-:Y:S02]  /*27c0*/  VIADD R27, R31.reuse, 0x1 ;  /* 0x000000011f1b7836 */ /* 0x040fe40000000000 */
[C---:B------:R-:W-:Y:S02]  /*27d0*/  VIADD R25, R31.reuse, 0x2 ;  /* 0x000000021f197836 */ /* 0x040fe40000000000 */
[----:B------:R-:W-:-:S02]  /*27e0*/  VIADD R23, R31, 0x3 ;  /* 0x000000031f177836 */ /* 0x000fc40000000000 */
[C---:B------:R-:W-:Y:S01]  /*27f0*/  VIADD R21, R31.reuse, 0x4 ;  /* 0x000000041f157836 */ /* 0x040fe20000000000 */
[----:B--2---:R-:W-:Y:S01]  /*2800*/  UISETP.GE.AND UP0, UPT, UR6, 0x1, UPT ;  /* 0x000000010600788c */ /* 0x004fe2000bf06270 */
[----:B-1----:R-:W-:-:S04]  /*2810*/  IMAD.WIDE.U32 R14, R31, 0x4, R6 ;  /* 0x000000041f0e7825 */ /* 0x002fc800078e0006 */
[----:B------:R-:W-:-:S04]  /*2820*/  IMAD.WIDE.U32 R12, R27, 0x4, R6 ;  /* 0x000000041b0c7825 */ /* 0x000fc800078e0006 */
[----:B------:R-:W-:-:S04]  /*2830*/  IMAD.WIDE.U32 R10, R25, 0x4, R6 ;  /* 0x00000004190a7825 */ /* 0x000fc800078e0006 */
[----:B------:R-:W-:-:S04]  /*2840*/  IMAD.WIDE.U32 R8, R23, 0x4, R6 ;  /* 0x0000000417087825 */ /* 0x000fc800078e0006 */
[----:B------:R-:W-:Y:S01]  /*2850*/  IMAD.WIDE.U32 R6, R21, 0x4, R6 ;  /* 0x0000000415067825 */ /* 0x000fe200078e0006 */
[----:B------:R-:W-:Y:S06]  /*2860*/  BRA.U !UP0, `(.L_x_11) ;  /* 0x00000009083c7547 */ /* 0x000fec000b800000 */
[----:B------:R-:W2:Y:S04]  /*2870*/  LDG.E R20, desc[UR10][R12.64] ;  /* 0x0000000a0c147981 */ /* 0x000ea8000c1e1900 */
[----:B------:R-:W2:Y:S04]  /*2880*/  LDG.E R29, desc[UR10][R14.64] ;  /* 0x0000000a0e1d7981 */ /* 0x000ea8000c1e1900 */
[----:B------:R-:W3:Y:S04]  /*2890*/  LDG.E R17, desc[UR10][R10.64] ;  /* 0x0000000a0a117981 */ /* 0x000ee8000c1e1900 */
[----:B------:R-:W4:Y:S04]  /*28a0*/  LDG.E R16, desc[UR10][R8.64] ;  /* 0x0000000a08107981 */ /* 0x000f28000c1e1900 */
[----:B------:R-:W5:Y:S01]  /*28b0*/  LDG.E R19, desc[UR10][R6.64] ;  /* 0x0000000a06137981 */ /* 0x000f62000c1e1900 */
[----:B------:R-:W-:Y:S01]  /*28c0*/  UISETP.GE.U32.AND UP1, UPT, UR6, 0x10, UPT ;  /* 0x000000100600788c */ /* 0x000fe2000bf26070 */
[----:B------:R-:W-:Y:S01]  /*28d0*/  IMAD.MOV.U32 R24, RZ, RZ, RZ ;  /* 0x000000ffff187224 */ /* 0x000fe200078e00ff */
[----:B------:R-:W-:-:S04]  /*28e0*/  ULOP3.LUT UR9, UR6, 0xf, URZ, 0xc0, !UPT ;  /* 0x0000000f06097892 */ /* 0x000fc8000f8ec0ff */
[----:B------:R-:W-:Y:S01]  /*28f0*/  UISETP.NE.AND UP0, UPT, UR9, URZ, UPT ;  /* 0x000000ff0900728c */ /* 0x000fe2000bf05270 */
[----:B--2---:R-:W-:-:S04]  /*2900*/  FADD R20, R20, R29 ;  /* 0x0000001d14147221 */ /* 0x004fc80000000000 */
[----:B---3--:R-:W-:Y:S01]  /*2910*/  FADD R17, R17, R20 ;  /* 0x0000001411117221 */ /* 0x008fe20000000000 */
[----:B------:R-:W-:-:S03]  /*2920*/  IMAD.MOV.U32 R20, RZ, RZ, RZ ;  /* 0x000000ffff147224 */ /* 0x000fc600078e00ff */
[----:B----4-:R-:W-:-:S04]  /*2930*/  FADD R16, R16, R17 ;  /* 0x0000001110107221 */ /* 0x010fc80000000000 */
[----:B-----5:R-:W-:Y:S01]  /*2940*/  FADD R19, R19, R16 ;  /* 0x0000001013137221 */ /* 0x020fe20000000000 */
[----:B------:R-:W-:Y:S06]  /*2950*/  BRA.U !UP1, `(.L_x_12) ;  /* 0x0000000109f87547 */ /* 0x000fec000b800000 */
[----:B------:R-:W1:Y:S01]  /*2960*/  LDCU.64 UR4, c[0x0][0x3a8] ;  /* 0x00007500ff0477ac */ /* 0x000e620008000a00 */
[----:B------:R-:W-:Y:S01]  /*2970*/  IMAD.MOV.U32 R24, RZ, RZ, RZ ;  /* 0x000000ffff187224 */ /* 0x000fe200078e00ff */
[----:B------:R-:W-:-:S04]  /*2980*/  ULOP3.LUT UR7, UR6, 0x7ffffff0, URZ, 0xc0, !UPT ;  /* 0x7ffffff006077892 */ /* 0x000fc8000f8ec0ff */
[----:B------:R-:W-:Y:S02]  /*2990*/  UIADD3 UR8, UPT, UPT, -UR7, URZ, URZ ;  /* 0x000000ff07087290 */ /* 0x000fe4000fffe1ff */
[----:B------:R-:W-:Y:S01]  /*29a0*/  IMAD.U32 R20, RZ, RZ, UR7 ;  /* 0x00000007ff147e24 */ /* 0x000fe2000f8e00ff */
[----:B-1----:R-:W-:-:S04]  /*29b0*/  UIADD3 UR4, UP1, UPT, UR4, 0x20, URZ ;  /* 0x0000002004047890 */ /* 0x002fc8000ff3e0ff */
[----:B------:R-:W-:Y:S02]  /*29c0*/  UIADD3.X UR5, UPT, UPT, URZ, UR5, URZ, UP1, !UPT ;  /* 0x00000005ff057290 */ /* 0x000fe40008ffe4ff */
[----:B------:R-:W-:-:S04]  /*29d0*/  IMAD.U32 R16, RZ, RZ, UR4 ;  /* 0x00000004ff107e24 */ /* 0x000fc8000f8e00ff */
[----:B------:R-:W-:-:S07]  /*29e0*/  IMAD.U32 R17, RZ, RZ, UR5 ;  /* 0x00000005ff117e24 */ /* 0x000fce000f8e00ff */
.L_x_13:
[----:B------:R-:W2:Y:S04]  /*29f0*/  LDG.E R36, desc[UR10][R16.64+-0x20] ;  /* 0xffffe00a10247981 */ /* 0x000ea8000c1e1900 */
[----:B------:R-:W3:Y:S04]  /*2a00*/  LDG.E R33, desc[UR10][R16.64+-0x1c] ;  /* 0xffffe40a10217981 */ /* 0x000ee8000c1e1900 */
[----:B------:R-:W4:Y:S04]  /*2a10*/  LDG.E R34, desc[UR10][R16.64+-0x18] ;  /* 0xffffe80a10227981 */ /* 0x000f28000c1e1900 */
[----:B------:R-:W5:Y:S04]  /*2a20*/  LDG.E R32, desc[UR10][R16.64+-0x14] ;  /* 0xffffec0a10207981 */ /* 0x000f68000c1e1900 */
[----:B------:R-:W5:Y:S04]  /*2a30*/  LDG.E R30, desc[UR10][R16.64+-0x10] ;  /* 0xfffff00a101e7981 */ /* 0x000f68000c1e1900 */
[----:B------:R-:W5:Y:S04]  /*2a40*/  LDG.E R28, desc[UR10][R16.64+-0xc] ;  /* 0xfffff40a101c7981 */ /* 0x000f68000c1e1900 */
[----:B------:R-:W5:Y:S04]  /*2a50*/  LDG.E R26, desc[UR10][R16.64+-0x8] ;  /* 0xfffff80a101a7981 */ /* 0x000f68000c1e1900 */
[----:B------:R-:W5:Y:S01]  /*2a60*/  LDG.E R22, desc[UR10][R16.64+-0x4] ;  /* 0xfffffc0a10167981 */ /* 0x000f62000c1e1900 */
[----:B--2---:R-:W-:-:S03]  /*2a70*/  FADD R29, R19, -R36 ;  /* 0x80000024131d7221 */ /* 0x004fc60000000000 */
[----:B------:R-:W2:Y:S01]  /*2a80*/  LDG.E R36, desc[UR10][R16.64+0x18] ;  /* 0x0000180a10247981 */ /* 0x000ea2000c1e1900 */
[----:B------:R-:W-:Y:S01]  /*2a90*/  FFMA R24, R29, R29, R24 ;  /* 0x0000001d1d187223 */ /* 0x000fe20000000018 */
[C---:B---3--:R-:W-:Y:S01]  /*2aa0*/  FADD R33, R19.reuse, -R33 ;  /* 0x8000002113217221 */ /* 0x048fe20000000000 */
[----:B----4-:R-:W-:-:S03]  /*2ab0*/  FADD R29, R19, -R34 ;  /* 0x80000022131d7221 */ /* 0x010fc60000000000 */
[----:B------:R-:W-:Y:S01]  /*2ac0*/  FFMA R24, R33, R33, R24 ;  /* 0x0000002121187223 */ /* 0x000fe20000000018 */
[----:B-----5:R-:W-:-:S03]  /*2ad0*/  FADD R32, R19, -R32 ;  /* 0x8000002013207221 */ /* 0x020fc60000000000 */
[----:B------:R-:W-:Y:S02]  /*2ae0*/  FFMA R29, R29, R29, R24 ;  /* 0x0000001d1d1d7223 */ /* 0x000fe40000000018 */
[----:B------:R-:W3:Y:S02]  /*2af0*/  LDG.E R24, desc[UR10][R16.64] ;  /* 0x0000000a10187981 */ /* 0x000ee4000c1e1900 */
[----:B------:R-:W-:Y:S01]  /*2b00*/  FFMA R29, R32, R32, R29 ;  /* 0x00000020201d7223 */ /* 0x000fe2000000001d */
[C---:B------:R-:W-:Y:S02]  /*2b10*/  FADD R32, R19.reuse, -R30 ;  /* 0x8000001e13207221 */ /* 0x040fe40000000000 */
[----:B------:R-:W4:Y:S02]  /*2b20*/  LDG.E R30, desc[UR10][R16.64+0x4] ;  /* 0x0000040a101e7981 */ /* 0x000f24000c1e1900 */
[----:B------:R-:W-:Y:S01]  /*2b30*/  FFMA R29, R32, R32, R29 ;  /* 0x00000020201d7223 */ /* 0x000fe2000000001d */
[----:B------:R-:W-:-:S02]  /*2b40*/  FADD R32, R19, -R28 ;  /* 0x8000001c13207221 */ /* 0x000fc40000000000 */
[----:B------:R-:W5:Y:S02]  /*2b50*/  LDG.E R28, desc[UR10][R16.64+0x8] ;  /* 0x0000080a101c7981 */ /* 0x000f64000c1e1900 */
[----:B------:R-:W-:Y:S02]  /*2b60*/  FFMA R29, R32, R32, R29 ;  /* 0x00000020201d7223 */ /* 0x000fe4000000001d */
[----:B------:R-:W2:Y:S01]  /*2b70*/  LDG.E R32, desc[UR10][R16.64+0xc] ;  /* 0x00000c0a10207981 */ /* 0x000ea2000c1e1900 */
[----:B------:R-:W-:-:S03]  /*2b80*/  FADD R34, R19, -R26 ;  /* 0x8000001a13227221 */ /* 0x000fc60000000000 */
[----:B------:R-:W2:Y:S01]  /*2b90*/  LDG.E R26, desc[UR10][R16.64+0x10] ;  /* 0x0000100a101a7981 */ /* 0x000ea2000c1e1900 */
[----:B------:R-:W-:Y:S01]  /*2ba0*/  FFMA R29, R34, R34, R29 ;  /* 0x00000022221d7223 */ /* 0x000fe2000000001d */
[----:B------:R-:W-:Y:S02]  /*2bb0*/  FADD R22, R19, -R22 ;  /* 0x8000001613167221 */ /* 0x000fe40000000000 */
[----:B------:R-:W2:Y:S02]  /*2bc0*/  LDG.E R34, desc[UR10][R16.64+0x14] ;  /* 0x0000140a10227981 */ /* 0x000ea4000c1e1900 */
[----:B------:R-:W-:Y:S02]  /*2bd0*/  FFMA R29, R22, R22, R29 ;  /* 0x00000016161d7223 */ /* 0x000fe4000000001d */
[----:B------:R1:W2:Y:S01]  /*2be0*/  LDG.E R22, desc[UR10][R16.64+0x1c] ;  /* 0x00001c0a10167981 */ /* 0x0002a2000c1e1900 */
[----:B------:R-:W-:-:S04]  /*2bf0*/  UIADD3 UR8, UPT, UPT, UR8, 0x10, URZ ;  /* 0x0000001008087890 */ /* 0x000fc8000fffe0ff */
[----:B------:R-:W-:Y:S01]  /*2c00*/  UISETP.NE.AND UP1, UPT, UR8, URZ, UPT ;  /* 0x000000ff0800728c */ /* 0x000fe2000bf25270 */
[----:B-1----:R-:W-:-:S05]  /*2c10*/  IADD3 R16, P0, PT, R16, 0x40, RZ ;  /* 0x0000004010107810 */ /* 0x002fca0007f1e0ff */
[----:B------:R-:W-:Y:S02]  /*2c20*/  IMAD.X R17, RZ, RZ, R17, P0 ;  /* 0x000000ffff117224 */ /* 0x000fe400000e0611 */
[----:B---3--:R-:W-:-:S04]  /*2c30*/  FADD R24, R19, -R24 ;  /* 0x8000001813187221 */ /* 0x008fc80000000000 */
[----:B------:R-:W-:Y:S01]  /*2c40*/  FFMA R29, R24, R24, R29 ;  /* 0x00000018181d7223 */ /* 0x000fe2000000001d */
[----:B----4-:R-:W-:-:S04]  /*2c50*/  FADD R30, R19, -R30 ;  /* 0x8000001e131e7221 */ /* 0x010fc80000000000 */
[----:B------:R-:W-:Y:S01]  /*2c60*/  FFMA R29, R30, R30, R29 ;  /* 0x0000001e1e1d7223 */ /* 0x000fe2000000001d */
[----:B-----5:R-:W-:-:S04]  /*2c70*/  FADD R28, R19, -R28 ;  /* 0x8000001c131c7221 */ /* 0x020fc80000000000 */
[----:B------:R-:W-:Y:S01]  /*2c80*/  FFMA R29, R28, R28, R29 ;  /* 0x0000001c1c1d7223 */ /* 0x000fe2000000001d */
[C---:B--2---:R-:W-:Y:S01]  /*2c90*/  FADD R32, R19.reuse, -R32 ;  /* 0x8000002013207221 */ /* 0x044fe20000000000 */
[----:B------:R-:W-:-:S03]  /*2ca0*/  FADD R26, R19, -R26 ;  /* 0x8000001a131a7221 */ /* 0x000fc60000000000 */
[----:B------:R-:W-:Y:S01]  /*2cb0*/  FFMA R29, R32, R32, R29 ;  /* 0x00000020201d7223 */ /* 0x000fe2000000001d */
[----:B------:R-:W-:-:S03]  /*2cc0*/  FADD R34, R19, -R34 ;  /* 0x8000002213227221 */ /* 0x000fc60000000000 */
[----:B------:R-:W-:Y:S01]  /*2cd0*/  FFMA R29, R26, R26, R29 ;  /* 0x0000001a1a1d7223 */ /* 0x000fe2000000001d */
[----:B------:R-:W-:-:S03]  /*2ce0*/  FADD R36, R19, -R36 ;  /* 0x8000002413247221 */ /* 0x000fc60000000000 */
[----:B------:R-:W-:Y:S01]  /*2cf0*/  FFMA R29, R34, R34, R29 ;  /* 0x00000022221d7223 */ /* 0x000fe2000000001d */
[----:B------:R-:W-:-:S03]  /*2d00*/  FADD R22, R19, -R22 ;  /* 0x8000001613167221 */ /* 0x000fc60000000000 */
[----:B------:R-:W-:-:S04]  /*2d10*/  FFMA R29, R36, R36, R29 ;  /* 0x00000024241d7223 */ /* 0x000fc8000000001d */
[----:B------:R-:W-:Y:S01]  /*2d20*/  FFMA R24, R22, R22, R29 ;  /* 0x0000001616187223 */ /* 0x000fe2000000001d */
[----:B------:R-:W-:Y:S06]  /*2d30*/  BRA.U UP1, `(.L_x_13) ;  /* 0xfffffffd012c7547 */ /* 0x000fec000b83ffff */
.L_x_12:
[----:B------:R-:W-:Y:S05]  /*2d40*/  BRA.U !UP0, `(.L_x_11) ;  /* 0x0000000508047547 */ /* 0x000fea000b800000 */
[----:B------:R-:W-:Y:S02]  /*2d50*/  UISETP.GE.U32.AND UP0, UPT, UR9, 0x8, UPT ;  /* 0x000000080900788c */ /* 0x000fe4000bf06070 */
[----:B------:R-:W-:-:S04]  /*2d60*/  ULOP3.LUT UR5, UR6, 0x7, URZ, 0xc0, !UPT ;  /* 0x0000000706057892 */ /* 0x000fc8000f8ec0ff */
[----:B------:R-:W-:-:S03]  /*2d70*/  UISETP.NE.AND UP1, UPT, UR5, URZ, UPT ;  /* 0x000000ff0500728c */ /* 0x000fc6000bf25270 */
[----:B------:R-:W-:Y:S08]  /*2d80*/  BRA.U !UP0, `(.L_x_14) ;  /* 0x00000001086c7547 */ /* 0x000ff0000b800000 */
[----:B------:R-:W1:Y:S02]  /*2d90*/  LDC.64 R16, c[0x0][0x3a8] ;  /* 0x0000ea00ff107b82 */ /* 0x000e640000000a00 */
[----:B-1----:R-:W-:-:S05]  /*2da0*/  IMAD.WIDE.U32 R16, R20, 0x4, R16 ;  /* 0x0000000414107825 */ /* 0x002fca00078e0010 */
[----:B------:R-:W2:Y:S04]  /*2db0*/  LDG.E R36, desc[UR10][R16.64] ;  /* 0x0000000a10247981 */ /* 0x000ea8000c1e1900 */
[----:B------:R-:W3:Y:S04]  /*2dc0*/  LDG.E R33, desc[UR10][R16.64+0x4] ;  /* 0x0000040a10217981 */ /* 0x000ee8000c1e1900 */
[----:B------:R-:W4:Y:S04]  /*2dd0*/  LDG.E R32, desc[UR10][R16.64+0x8] ;  /* 0x0000080a10207981 */ /* 0x000f28000c1e1900 */
[----:B------:R-:W5:Y:S04]  /*2de0*/  LDG.E R30, desc[UR10][R16.64+0xc] ;  /* 0x00000c0a101e7981 */ /* 0x000f68000c1e1900 */
[----:B------:R-:W5:Y:S04]  /*2df0*/  LDG.E R28, desc[UR10][R16.64+0x10] ;  /* 0x0000100a101c7981 */ /* 0x000f68000c1e1900 */
[----:B------:R-:W5:Y:S04]  /*2e00*/  LDG.E R22, desc[UR10][R16.64+0x14] ;  /* 0x0000140a10167981 */ /* 0x000f68000c1e1900 */
[----:B------:R-:W5:Y:S04]  /*2e10*/  LDG.E R26, desc[UR10][R16.64+0x18] ;  /* 0x0000180a101a7981 */ /* 0x000f68000c1e1900 */
[----:B------:R1:W5:Y:S01]  /*2e20*/  LDG.E R34, desc[UR10][R16.64+0x1c] ;  /* 0x00001c0a10227981 */ /* 0x000362000c1e1900 */
[----:B------:R-:W-:-:S02]  /*2e30*/  VIADD R20, R20, 0x8 ;  /* 0x0000000814147836 */ /* 0x000fc40000000000 */
[----:B--2---:R-:W-:-:S04]  /*2e40*/  FADD R29, R19, -R36 ;  /* 0x80000024131d7221 */ /* 0x004fc80000000000 */
[----:B------:R-:W-:Y:S01]  /*2e50*/  FFMA R24, R29, R29, R24 ;  /* 0x0000001d1d187223 */ /* 0x000fe20000000018 */
[C---:B---3--:R-:W-:Y:S01]  /*2e60*/  FADD R33, R19.reuse, -R33 ;  /* 0x8000002113217221 */ /* 0x048fe20000000000 */
[----:B----4-:R-:W-:-:S03]  /*2e70*/  FADD R29, R19, -R32 ;  /* 0x80000020131d7221 */ /* 0x010fc60000000000 */
[----:B------:R-:W-:-:S04]  /*2e80*/  FFMA R24, R33, R33, R24 ;  /* 0x0000002121187223 */ /* 0x000fc80000000018 */
[----:B------:R-:W-:Y:S01]  /*2e90*/  FFMA R24, R29, R29, R24 ;  /* 0x0000001d1d187223 */ /* 0x000fe20000000018 */
[----:B-----5:R-:W-:-:S04]  /*2ea0*/  FADD R29, R19, -R30 ;  /* 0x8000001e131d7221 */ /* 0x020fc80000000000 */
[----:B------:R-:W-:Y:S01]  /*2eb0*/  FFMA R24, R29, R29, R24 ;  /* 0x0000001d1d187223 */ /* 0x000fe20000000018 */
[C---:B------:R-:W-:Y:S01]  /*2ec0*/  FADD R29, R19.reuse, -R28 ;  /* 0x8000001c131d7221 */ /* 0x040fe20000000000 */
[----:B-1----:R-:W-:-:S03]  /*2ed0*/  FADD R17, R19, -R22 ;  /* 0x8000001613117221 */ /* 0x002fc60000000000 */
[----:B------:R-:W-:Y:S01]  /*2ee0*/  FFMA R24, R29, R29, R24 ;  /* 0x0000001d1d187223 */ /* 0x000fe20000000018 */
[----:B------:R-:W-:-:S03]  /*2ef0*/  FADD R29, R19, -R26 ;  /* 0x8000001a131d7221 */ /* 0x000fc60000000000 */
[----:B------:R-:W-:Y:S01]  /*2f00*/  FFMA R24, R17, R17, R24 ;  /* 0x0000001111187223 */ /* 0x000fe20000000018 */
[----:B------:R-:W-:-:S03]  /*2f10*/  FADD R17, R19, -R34 ;  /* 0x8000002213117221 */ /* 0x000fc60000000000 */
[----:B------:R-:W-:-:S04]  /*2f20*/  FFMA R24, R29, R29, R24 ;  /* 0x0000001d1d187223 */ /* 0x000fc80000000018 */
[----:B------:R-:W-:-:S07]  /*2f30*/  FFMA R24, R17, R17, R24 ;  /* 0x0000001111187223 */ /* 0x000fce0000000018 */
.L_x_14:
        /* <DEDUP_REMOVED lines=10> */
[----:B------:R-:W5:Y:S01]  /*2fe0*/  LDG.E R30, desc[UR10][R16.64+0xc] ;  /* 0x00000c0a101e7981 */ /* 0x000f62000c1e1900 */
[----:B------:R-:W-:-:S02]  /*2ff0*/  VIADD R20, R20, 0x4 ;  /* 0x0000000414147836 */ /* 0x000fc40000000000 */
[----:B--2---:R-:W-:-:S04]  /*3000*/  FADD R29, R19, -R22 ;  /* 0x80000016131d7221 */ /* 0x004fc80000000000 */
[----:B------:R-:W-:Y:S01]  /*3010*/  FFMA R24, R29, R29, R24 ;  /* 0x0000001d1d187223 */ /* 0x000fe20000000018 */
[C---:B---3--:R-:W-:Y:S01]  /*3020*/  FADD R29, R19.reuse, -R26 ;  /* 0x8000001a131d7221 */ /* 0x048fe20000000000 */
[----:B----4-:R-:W-:-:S03]  /*3030*/  FADD R33, R19, -R28 ;  /* 0x8000001c13217221 */ /* 0x010fc60000000000 */
[----:B------:R-:W-:Y:S01]  /*3040*/  FFMA R24, R29, R29, R24 ;  /* 0x0000001d1d187223 */ /* 0x000fe20000000018 */
[----:B-----5:R-:W-:-:S03]  /*3050*/  FADD R29, R19, -R30 ;  /* 0x8000001e131d7221 */ /* 0x020fc60000000000 */
[----:B------:R-:W-:-:S04]  /*3060*/  FFMA R24, R33, R33, R24 ;  /* 0x0000002121187223 */ /* 0x000fc80000000018 */
[----:B------:R-:W-:-:S07]  /*3070*/  FFMA R24, R29, R29, R24 ;  /* 0x0000001d1d187223 */ /* 0x000fce0000000018 */
.L_x_15:
[----:B------:R-:W-:Y:S05]  /*3080*/  BRA.U !UP1, `(.L_x_11) ;  /* 0x0000000109347547 */ /* 0x000fea000b800000 */
[----:B------:R-:W1:Y:S01]  /*3090*/  LDC.64 R16, c[0x0][0x3a8] ;  /* 0x0000ea00ff107b82 */ /* 0x000e620000000a00 */
[----:B------:R-:W-:Y:S01]  /*30a0*/  UIADD3 UR4, UPT, UPT, -UR4, URZ, URZ ;  /* 0x000000ff04047290 */ /* 0x000fe2000fffe1ff */
[----:B-1----:R-:W-:-:S04]  /*30b0*/  IMAD.WIDE.U32 R16, R20, 0x4, R16 ;  /* 0x0000000414107825 */ /* 0x002fc800078e0010 */
[----:B------:R-:W-:-:S07]  /*30c0*/  IMAD.MOV.U32 R20, RZ, RZ, R16 ;  /* 0x000000ffff147224 */ /* 0x000fce00078e0010 */
.L_x_16:
[----:B------:R-:W-:-:S06]  /*30d0*/  IMAD.MOV.U32 R16, RZ, RZ, R20 ;  /* 0x000000ffff107224 */ /* 0x000fcc00078e0014 */
[----:B------:R1:W2:Y:S01]  /*30e0*/  LDG.E R16, desc[UR10][R16.64] ;  /* 0x0000000a10107981 */ /* 0x0002a2000c1e1900 */
[----:B------:R-:W-:Y:S01]  /*30f0*/  UIADD3 UR4, UPT, UPT, UR4, 0x1, URZ ;  /* 0x0000000104047890 */ /* 0x000fe2000fffe0ff */
[----:B------:R-:W-:-:S03]  /*3100*/  IADD3 R20, P0, PT, R20, 0x4, RZ ;  /* 0x0000000414147810 */ /* 0x000fc60007f1e0ff */
[----:B------:R-:W-:Y:S02]  /*3110*/  UISETP.NE.AND UP0, UPT, UR4, URZ, UPT ;  /* 0x000000ff0400728c */ /* 0x000fe4000bf05270 */
[----:B-1----:R-:W-:Y:S02]  /*3120*/  IMAD.X R17, RZ, RZ, R17, P0 ;  /* 0x000000ffff117224 */ /* 0x002fe400000e0611 */
[----:B--2---:R-:W-:-:S04]  /*3130*/  FADD R29, R19, -R16 ;  /* 0x80000010131d7221 */ /* 0x004fc80000000000 */
[----:B------:R-:W-:Y:S01]  /*3140*/  FFMA R24, R29, R29, R24 ;  /* 0x0000001d1d187223 */ /* 0x000fe20000000018 */
[----:B------:R-:W-:Y:S06]  /*3150*/  BRA.U UP0, `(.L_x_16) ;  /* 0xfffffffd00dc7547 */ /* 0x000fec000b83ffff */
.L_x_11:
[----:B------:R-:W1:Y:S01]  /*3160*/  LDCU.64 UR4, c[0x0][0x3a0] ;  /* 0x00007400ff0477ac */ /* 0x000e620008000a00 */
[----:B------:R-:W2:Y:S01]  /*3170*/  LDC.64 R16, c[0x0][0x3a0] ;  /* 0x0000e800ff107b82 */ /* 0x000ea20000000a00 */
[----:B-1----:R-:W-:-:S04]  /*3180*/  LEA R32, P0, R18, UR4, 0x2 ;  /* 0x0000000412207c11 */ /* 0x002fc8000f8010ff */
[----:B------:R-:W-:-:S03]  /*3190*/  LEA.HI.X R33, R18, UR5, RZ, 0x2, P0 ;  /* 0x0000000512217c11 */ /* 0x000fc600080f14ff */
[----:B------:R-:W1:Y:S02]  /*31a0*/  LDC.64 R28, c[0x0][0x398] ;  /* 0x0000e600ff1c7b82 */ /* 0x000e640000000a00 */
[----:B------:R3:W-:Y:S04]  /*31b0*/  STG.E desc[UR10][R32.64], R24 ;  /* 0x0000001820007986 */ /* 0x0007e8000c10190a */
[----:B--2---:R-:W2:Y:S02]  /*31c0*/  LDG.E R17, desc[UR10][R16.64] ;  /* 0x0000000a10117981 */ /* 0x004ea4000c1e1900 */
[----:B------:R-:W3:Y:S01]  /*31d0*/  LDC.64 R18, c[0x0][0x390] ;  /* 0x0000e400ff127b82 */ /* 0x000ee20000000a00 */
[----:B--2---:R-:W-:-:S07]  /*31e0*/  FSETP.GEU.AND P0, PT, R24, R17, PT ;  /* 0x000000111800720b */ /* 0x004fce0003f0e000 */
[----:B------:R-:W2:Y:S06]  /*31f0*/  LDC.64 R16, c[0x0][0x388] ;  /* 0x0000e200ff107b82 */ /* 0x000eac0000000a00 */
[----:B-1----:R1:W4:Y:S04]  /*3200*/  @P0 LDG.E R35, desc[UR10][R28.64] ;  /* 0x0000000a1c230981 */ /* 0x002328000c1e1900 */
[----:B------:R-:W5:Y:S04]  /*3210*/  @!P0 LDG.E R35, desc[UR10][R14.64] ;  /* 0x0000000a0e238981 */ /* 0x000f68000c1e1900 */
[----:B-----5:R-:W-:Y:S04]  /*3220*/  @!P0 STG.E desc[UR10][R28.64], R35 ;  /* 0x000000231c008986 */ /* 0x020fe8000c10190a */
[----:B------:R-:W5:Y:S04]  /*3230*/  @!P0 LDG.E R37, desc[UR10][R12.64] ;  /* 0x0000000a0c258981 */ /* 0x000f68000c1e1900 */
[----:B-----5:R5:W-:Y:S04]  /*3240*/  @!P0 STG.E desc[UR10][R28.64+0x4], R37 ;  /* 0x000004251c008986 */ /* 0x020be8000c10190a */
[----:B------:R-:W3:Y:S04]  /*3250*/  @!P0 LDG.E R20, desc[UR10][R10.64] ;  /* 0x0000000a0a148981 */ /* 0x000ee8000c1e1900 */
[----:B---3--:R3:W-:Y:S04]  /*3260*/  @!P0 STG.E desc[UR10][R28.64+0x8], R20 ;  /* 0x000008141c008986 */ /* 0x0087e8000c10190a */
[----:B------:R-:W2:Y:S01]  /*3270*/  @!P0 LDG.E R26, desc[UR10][R8.64] ;  /* 0x0000000a081a8981 */ /* 0x000ea2000c1e1900 */
[----:B------:R-:W-:-:S03]  /*3280*/  IMAD.WIDE.U32 R32, R31, 0x4, R18 ;  /* 0x000000041f207825 */ /* 0x000fc600078e0012 */
[----:B--2---:R2:W-:Y:S04]  /*3290*/  @!P0 STG.E desc[UR10][R28.64+0xc], R26 ;  /* 0x00000c1a1c008986 */ /* 0x0045e8000c10190a */
[----:B------:R-:W4:Y:S01]  /*32a0*/  @!P0 LDG.E R34, desc[UR10][R6.64] ;  /* 0x0000000a06228981 */ /* 0x000f22000c1e1900 */
[----:B------:R-:W-:Y:S01]  /*32b0*/  IMAD.WIDE.U32 R30, R31, 0x4, R16 ;  /* 0x000000041f1e7825 */ /* 0x000fe200078e0010 */
[----:B-----5:R-:W-:-:S04]  /*32c0*/  SHF.R.U32.HI R37, RZ, 0x2, R0 ;  /* 0x00000002ff257819 */ /* 0x020fc80000011600 */
[----:B------:R-:W-:Y:S01]  /*32d0*/  LOP3.LUT R37, R37, R0, RZ, 0x3c, !PT ;  /* 0x0000000025257212 */ /* 0x000fe200078e3cff */
[----:B0-----:R-:W-:-:S04]  /*32e0*/  IMAD.SHL.U32 R0, R5, 0x10, RZ ;  /* 0x0000001005007824 */ /* 0x001fc800078e00ff */
[----:B---3--:R-:W-:Y:S01]  /*32f0*/  IMAD.SHL.U32 R20, R37, 0x2, RZ ;  /* 0x0000000225147824 */ /* 0x008fe200078e00ff */
[----:B--2---:R-:W-:-:S04]  /*3300*/  SHF.R.U32.HI R26, RZ, 0x2, R2 ;  /* 0x00000002ff1a7819 */ /* 0x004fc80000011602 */
[----:B------:R-:W-:Y:S02]  /*3310*/  LOP3.LUT R20, R37, R20, R0, 0x96, !PT ;  /* 0x0000001425147212 */ /* 0x000fe400078e9600 */
[----:B------:R-:W-:Y:S02]  /*3320*/  LOP3.LUT R26, R26, R2, RZ, 0x3c, !PT ;  /* 0x000000021a1a7212 */ /* 0x000fe400078e3cff */
[----:B------:R-:W-:-:S03]  /*3330*/  LOP3.LUT R20, R20, R5, RZ, 0x3c, !PT ;  /* 0x0000000514147212 */ /* 0x000fc600078e3cff */
[----:B------:R-:W-:Y:S01]  /*3340*/  IMAD.SHL.U32 R0, R26, 0x2, RZ ;  /* 0x000000021a007824 */ /* 0x000fe200078e00ff */
[----:B----4-:R1:W-:Y:S04]  /*3350*/  @!P0 STG.E desc[UR10][R28.64+0x10], R34 ;  /* 0x000010221c008986 */ /* 0x0103e8000c10190a */
[----:B------:R0:W2:Y:S04]  /*3360*/  LDG.E R32, desc[UR10][R32.64] ;  /* 0x0000000a20207981 */ /* 0x0000a8000c1e1900 */
[----:B------:R-:W2:Y:S04]  /*3370*/  LDG.E R24, desc[UR10][R14.64] ;  /* 0x0000000a0e187981 */ /* 0x000ea8000c1e1900 */
[----:B------:R-:W3:Y:S01]  /*3380*/  LDG.E R22, desc[UR10][R30.64] ;  /* 0x0000000a1e167981 */ /* 0x000ee2000c1e1900 */
[----:B-1----:R-:W-:-:S05]  /*3390*/  IMAD.SHL.U32 R29, R20, 0x10, RZ ;  /* 0x00000010141d7824 */ /* 0x002fca00078e00ff */
[----:B------:R-:W-:Y:S01]  /*33a0*/  LOP3.LUT R29, R26, R0, R29, 0x96, !PT ;  /* 0x000000001a1d7212 */ /* 0x000fe200078e961d */
[----:B------:R-:W-:Y:S02]  /*33b0*/  VIADD R26, R20, 0x319e49d4 ;  /* 0x319e49d4141a7836 */ /* 0x000fe40000000000 */
[----:B------:R-:W-:Y:S01]  /*33c0*/  IMAD.MOV.U32 R0, RZ, RZ, 0x2f800000 ;  /* 0x2f800000ff007424 */ /* 0x000fe200078e00ff */
[----:B------:R-:W-:Y:S02]  /*33d0*/  LOP3.LUT R2, R29, R20, RZ, 0x3c, !PT ;  /* 0x000000141d027212 */ /* 0x000fe400078e3cff */
[----:B------:R-:W-:-:S03]  /*33e0*/  I2FP.F32.U32 R29, R26 ;  /* 0x0000001a001d7245 */ /* 0x000fc60000201000 */
[----:B------:R-:W-:Y:S02]  /*33f0*/  VIADD R26, R2, 0x31a3d199 ;  /* 0x31a3d199021a7836 */ /* 0x000fe40000000000 */
[----:B------:R-:W-:-:S03]  /*3400*/  FFMA R29, R29, R0, 1.1641532182693481445e-10 ;  /* 0x2f0000001d1d7423 */ /* 0x000fc60000000000 */
[----:B0-----:R-:W-:Y:S01]  /*3410*/  I2FP.F32.U32 R33, R26 ;  /* 0x0000001a00217245 */ /* 0x001fe20000201000 */
[----:B------:R-:W-:-:S04]  /*3420*/  FMUL R29, R29, 0.5 ;  /* 0x3f0000001d1d7820 */ /* 0x000fc80000400000 */
[----:B------:R-:W-:-:S04]  /*3430*/  FFMA R33, R33, R0, 1.1641532182693481445e-10 ;  /* 0x2f00000021217423 */ /* 0x000fc80000000000 */
[----:B------:R-:W-:Y:S01]  /*3440*/  FMUL R33, R33, 0.5 ;  /* 0x3f00000021217820 */ /* 0x000fe20000400000 */
[----:B--2---:R-:W-:Y:S01]  /*3450*/  FADD R32, R32, -R24 ;  /* 0x8000001820207221 */ /* 0x004fe20000000000 */
[----:B------:R-:W-:Y:S01]  /*3460*/  FADD R24, -R24, R35 ;  /* 0x0000002318187221 */ /* 0x000fe20000000100 */
[----:B---3--:R-:W-:-:S04]  /*3470*/  FMUL R22, R22, 0.5 ;  /* 0x3f00000016167820 */ /* 0x008fc80000400000 */
[----:B------:R-:W-:-:S04]  /*3480*/  FFMA R22, R29, R32, R22 ;  /* 0x000000201d167223 */ /* 0x000fc80000000016 */
[----:B------:R-:W-:-:S05]  /*3490*/  FFMA R37, R33, R24, R22 ;  /* 0x0000001821257223 */ /* 0x000fca0000000016 */
[----:B------:R0:W-:Y:S04]  /*34a0*/  STG.E desc[UR10][R30.64], R37 ;  /* 0x000000251e007986 */ /* 0x0001e8000c10190a */
[----:B------:R-:W2:Y:S01]  /*34b0*/  LDG.E R22, desc[UR10][R14.64] ;  /* 0x0000000a0e167981 */ /* 0x000ea2000c1e1900 */
[----:B------:R-:W1:Y:S01]  /*34c0*/  LDC.64 R28, c[0x0][0x398] ;  /* 0x0000e600ff1c7b82 */ /* 0x000e620000000a00 */
[----:B------:R-:W-:-:S04]  /*34d0*/  IMAD.WIDE.U32 R32, R27, 0x4, R18 ;  /* 0x000000041b207825 */ /* 0x000fc800078e0012 */
[----:B------:R-:W-:Y:S01]  /*34e0*/  IMAD.WIDE.U32 R26, R27, 0x4, R16 ;  /* 0x000000041b1a7825 */ /* 0x000fe200078e0010 */
[----:B0-----:R-:W-:-:S04]  /*34f0*/  SHF.R.U32.HI R30, RZ, 0x2, R3 ;  /* 0x00000002ff1e7819 */ /* 0x001fc80000011603 */
[----:B------:R-:W-:Y:S01]  /*3500*/  LOP3.LUT R30, R30, R3, RZ, 0x3c, !PT ;  /* 0x000000031e1e7212 */ /* 0x000fe200078e3cff */
[----:B------:R-:W-:-:S04]  /*3510*/  IMAD.SHL.U32 R3, R2, 0x10, RZ ;  /* 0x0000001002037824 */ /* 0x000fc800078e00ff */
[----:B------:R-:W-:-:S05]  /*3520*/  IMAD.SHL.U32 R31, R30, 0x2, RZ ;  /* 0x000000021e1f7824 */ /* 0x000fca00078e00ff */
[----:B------:R-:W-:Y:S01]  /*3530*/  LOP3.LUT R3, R30, R31, R3, 0x96, !PT ;  /* 0x0000001f1e037212 */ /* 0x000fe200078e9603 */
[----:B--2---:R-:W-:-:S05]  /*3540*/  FADD R34, R37, R22 ;  /* 0x0000001625227221 */ /* 0x004fca0000000000 */
[----:B------:R0:W-:Y:S04]  /*3550*/  STG.E desc[UR10][R14.64], R34 ;  /* 0x000000220e007986 */ /* 0x0001e8000c10190a */
[----:B------:R-:W2:Y:S04]  /*3560*/  LDG.E R32, desc[UR10][R32.64] ;  /* 0x0000000a20207981 */ /* 0x000ea8000c1e1900 */
[----:B------:R-:W2:Y:S04]  /*3570*/  LDG.E R35, desc[UR10][R12.64] ;  /* 0x0000000a0c237981 */ /* 0x000ea8000c1e1900 */
[----:B------:R-:W3:Y:S04]  /*3580*/  LDG.E R24, desc[UR10][R26.64] ;  /* 0x0000000a1a187981 */ /* 0x000ee8000c1e1900 */
[----:B-1----:R-:W4:Y:S01]  /*3590*/  LDG.E R22, desc[UR10][R28.64+0x4] ;  /* 0x0000040a1c167981 */ /* 0x002f22000c1e1900 */
[----:B------:R-:W-:-:S04]  /*35a0*/  SHF.R.U32.HI R37, RZ, 0x2, R4 ;  /* 0x00000002ff257819 */ /* 0x000fc80000011604 */
[----:B------:R-:W-:Y:S02]  /*35b0*/  LOP3.LUT R37, R37, R4, RZ, 0x3c, !PT ;  /* 0x0000000425257212 */ /* 0x000fe400078e3cff */
[----:B------:R-:W-:-:S03]  /*35c0*/  LOP3.LUT R4, R3, R2, RZ, 0x3c, !PT ;  /* 0x0000000203047212 */ /* 0x000fc600078e3cff */
[----:B------:R-:W-:Y:S02]  /*35d0*/  IMAD.SHL.U32 R3, R37, 0x2, RZ ;  /* 0x0000000225037824 */ /* 0x000fe400078e00ff */
[----:B0-----:R-:W-:-:S05]  /*35e0*/  IMAD.SHL.U32 R14, R4, 0x10, RZ ;  /* 0x00000010040e7824 */ /* 0x001fca00078e00ff */
[----:B------:R-:W-:Y:S01]  /*35f0*/  LOP3.LUT R3, R37, R3, R14, 0x96, !PT ;  /* 0x0000000325037212 */ /* 0x000fe200078e960e */
[----:B------:R-:W-:-:S03]  /*3600*/  VIADD R14, R4, 0x31a9595e ;  /* 0x31a9595e040e7836 */ /* 0x000fc60000000000 */
[----:B------:R-:W-:Y:S02]  /*3610*/  LOP3.LUT R3, R3, R4, RZ, 0x3c, !PT ;  /* 0x0000000403037212 */ /* 0x000fe400078e3cff */
[----:B------:R-:W-:-:S03]  /*3620*/  I2FP.F32.U32 R15, R14 ;  /* 0x0000000e000f7245 */ /* 0x000fc60000201000 */
[----:B------:R-:W-:Y:S02]  /*3630*/  VIADD R14, R3, 0x31aee123 ;  /* 0x31aee123030e7836 */ /* 0x000fe40000000000 */
[----:B------:R-:W-:-:S03]  /*3640*/  FFMA R15, R15, R0, 1.1641532182693481445e-10 ;  /* 0x2f0000000f0f7423 */ /* 0x000fc60000000000 */
[----:B------:R-:W-:Y:S01]  /*3650*/  I2FP.F32.U32 R31, R14 ;  /* 0x0000000e001f7245 */ /* 0x000fe20000201000 */
[----:B------:R-:W-:-:S04]  /*3660*/  FMUL R15, R15, 0.5 ;  /* 0x3f0000000f0f7820 */ /* 0x000fc80000400000 */
[----:B------:R-:W-:-:S04]  /*3670*/  FFMA R31, R31, R0, 1.1641532182693481445e-10 ;  /* 0x2f0000001f1f7423 */ /* 0x000fc80000000000 */
[----:B------:R-:W-:Y:S01]  /*3680*/  FMUL R31, R31, 0.5 ;  /* 0x3f0000001f1f7820 */ /* 0x000fe20000400000 */
[----:B--2---:R-:W-:Y:S01]  /*3690*/  FADD R32, R32, -R35 ;  /* 0x8000002320207221 */ /* 0x004fe20000000000 */
[----:B---3--:R-:W-:Y:S01]  /*36a0*/  FMUL R24, R24, 0.5 ;  /* 0x3f00000018187820 */ /* 0x008fe20000400000 */
[----:B----4-:R-:W-:-:S03]  /*36b0*/  FADD R22, -R35, R22 ;  /* 0x0000001623167221 */ /* 0x010fc60000000100 */
[----:B------:R-:W-:-:S04]  /*36c0*/  FFMA R24, R15, R32, R24 ;  /* 0x000000200f187223 */ /* 0x000fc80000000018 */
[----:B------:R-:W-:-:S05]  /*36d0*/  FFMA R33, R31, R22, R24 ;  /* 0x000000161f217223 */ /* 0x000fca0000000018 */
[----:B------:R0:W-:Y:S04]  /*36e0*/  STG.E desc[UR10][R26.64], R33 ;  /* 0x000000211a007986 */ /* 0x0001e8000c10190a */
[----:B------:R-:W2:Y:S01]  /*36f0*/  LDG.E R14, desc[UR10][R12.64] ;  /* 0x0000000a0c0e7981 */ /* 0x000ea2000c1e1900 */
[----:B------:R-:W-:Y:S01]  /*3700*/  IMAD.WIDE.U32 R30, R25, 0x4, R18 ;  /* 0x00000004191e7825 */ /* 0x000fe200078e0012 */
[----:B------:R-:W-:-:S04]  /*3710*/  SHF.R.U32.HI R32, RZ, 0x2, R5 ;  /* 0x00000002ff207819 */ /* 0x000fc80000011605 */
[----:B------:R-:W-:Y:S01]  /*3720*/  LOP3.LUT R32, R32, R5, RZ, 0x3c, !PT ;  /* 0x0000000520207212 */ /* 0x000fe200078e3cff */
[----:B------:R-:W-:-:S04]  /*3730*/  IMAD.SHL.U32 R5, R3, 0x10, RZ ;  /* 0x0000001003057824 */ /* 0x000fc800078e00ff */
[----:B0-----:R-:W-:Y:S01]  /*3740*/  IMAD.SHL.U32 R26, R32, 0x2, RZ ;  /* 0x00000002201a7824 */ /* 0x001fe200078e00ff */
[----:B------:R-:W-:-:S04]  /*3750*/  SHF.R.U32.HI R27, RZ, 0x2, R20 ;  /* 0x00000002ff1b7819 */ /* 0x000fc80000011614 */
[----:B------:R-:W-:Y:S02]  /*3760*/  LOP3.LUT R26, R32, R26, R5, 0x96, !PT ;  /* 0x0000001a201a7212 */ /* 0x000fe400078e9605 */
[----:B------:R-:W-:Y:S02]  /*3770*/  LOP3.LUT R27, R27, R20, RZ, 0x3c, !PT ;  /* 0x000000141b1b7212 */ /* 0x000fe400078e3cff */
[----:B------:R-:W-:Y:S01]  /*3780*/  LOP3.LUT R5, R26, R3, RZ, 0x3c, !PT ;  /* 0x000000031a057212 */ /* 0x000fe200078e3cff */
[----:B--2---:R-:W-:Y:S01]  /*3790*/  FADD R35, R33, R14 ;  /* 0x0000000e21237221 */ /* 0x004fe20000000000 */
[----:B------:R-:W-:-:S04]  /*37a0*/  IMAD.WIDE.U32 R14, R25, 0x4, R16 ;  /* 0x00000004190e7825 */ /* 0x000fc800078e0010 */
[----:B------:R0:W-:Y:S04]  /*37b0*/  STG.E desc[UR10][R12.64], R35 ;  /* 0x000000230c007986 */ /* 0x0001e8000c10190a */
[----:B------:R-:W2:Y:S04]  /*37c0*/  LDG.E R30, desc[UR10][R30.64] ;  /* 0x0000000a1e1e7981 */ /* 0x000ea8000c1e1900 */
[----:B------:R-:W2:Y:S04]  /*37d0*/  LDG.E R25, desc[UR10][R10.64] ;  /* 0x0000000a0a197981 */ /* 0x000ea8000c1e1900 */
[----:B------:R-:W3:Y:S04]  /*37e0*/  LDG.E R24, desc[UR10][R14.64] ;  /* 0x0000000a0e187981 */ /* 0x000ee8000c1e1900 */
[----:B------:R-:W4:Y:S01]  /*37f0*/  LDG.E R22, desc[UR10][R28.64+0x8] ;  /* 0x0000080a1c167981 */ /* 0x000f22000c1e1900 */
[----:B0-----:R-:W-:-:S02]  /*3800*/  IMAD.SHL.U32 R13, R27, 0x2, RZ ;  /* 0x000000021b0d7824 */ /* 0x001fc400078e00ff */
[----:B------:R-:W-:-:S05]  /*3810*/  IMAD.SHL.U32 R12, R5, 0x10, RZ ;  /* 0x00000010050c7824 */ /* 0x000fca00078e00ff */
        /* <DEDUP_REMOVED lines=33> */
[----:B------:R-:W-:-:S02]  /*3a30*/  IMAD.SHL.U32 R4, R15, 0x2, RZ ;  /* 0x000000020f047824 */ /* 0x000fc400078e00ff */
[----:B------:R-:W-:-:S05]  /*3a40*/  IMAD.SHL.U32 R2, R33, 0x10, RZ ;  /* 0x0000001021027824 */ /* 0x000fca00078e00ff */
[----:B------:R-:W-:Y:S01]  /*3a50*/  LOP3.LUT R2, R15, R4, R2, 0x96, !PT ;  /* 0x000000040f027212 */ /* 0x000fe200078e9602 */
[----:B------:R-:W-:-:S03]  /*3a60*/  VIADD R4, R33, 0x31bf7872 ;  /* 0x31bf787221047836 */ /* 0x000fc60000000000 */
[----:B------:R-:W-:Y:S02]  /*3a70*/  LOP3.LUT R2, R2, R33, RZ, 0x3c, !PT ;  /* 0x0000002102027212 */ /* 0x000fe400078e3cff */
[----:B0-----:R-:W-:-:S03]  /*3a80*/  I2FP.F32.U32 R11, R4 ;  /* 0x00000004000b7245 */ /* 0x001fc60000201000 */
        /* <DEDUP_REMOVED lines=13> */
[----:B------:R-:W-:-:S04]  /*3b60*/  IMAD.WIDE.U32 R18, R21, 0x4, R18 ;  /* 0x0000000415127825 */ /* 0x000fc800078e0012 */
[----:B------:R-:W-:Y:S01]  /*3b70*/  IMAD.WIDE.U32 R16, R21, 0x4, R16 ;  /* 0x0000000415107825 */ /* 0x000fe200078e0010 */
[----:B0-----:R-:W-:-:S04]  /*3b80*/  SHF.R.U32.HI R12, RZ, 0x2, R5 ;  /* 0x00000002ff0c7819 */ /* 0x001fc80000011605 */
[----:B------:R-:W-:Y:S01]  /*3b90*/  LOP3.LUT R12, R12, R5, RZ, 0x3c, !PT ;  /* 0x000000050c0c7212 */ /* 0x000fe200078e3cff */
[----:B--2---:R-:W-:-:S05]  /*3ba0*/  FADD R11, R15, R4 ;  /* 0x000000040f0b7221 */ /* 0x004fca0000000000 */
[----:B------:R-:W-:Y:S04]  /*3bb0*/  STG.E desc[UR10][R8.64], R11 ;  /* 0x0000000b08007986 */ /* 0x000fe8000c10190a */
[----:B------:R-:W2:Y:S04]  /*3bc0*/  LDG.E R18, desc[UR10][R18.64] ;  /* 0x0000000a12127981 */ /* 0x000ea8000c1e1900 */
[----:B------:R-:W2:Y:S04]  /*3bd0*/  LDG.E R21, desc[UR10][R6.64] ;  /* 0x0000000a06157981 */ /* 0x000ea8000c1e1900 */
[----:B------:R-:W3:Y:S04]  /*3be0*/  LDG.E R14, desc[UR10][R16.64] ;  /* 0x0000000a100e7981 */ /* 0x000ee8000c1e1900 */
[----:B------:R-:W4:Y:S01]  /*3bf0*/  LDG.E R28, desc[UR10][R28.64+0x10] ;  /* 0x0000100a1c1c7981 */ /* 0x000f22000c1e1900 */
[----:B------:R-:W-:-:S04]  /*3c00*/  SHF.R.U32.HI R4, RZ, 0x2, R3 ;  /* 0x00000002ff047819 */ /* 0x000fc80000011603 */
[----:B------:R-:W-:Y:S01]  /*3c10*/  LOP3.LUT R4, R4, R3, RZ, 0x3c, !PT ;  /* 0x0000000304047212 */ /* 0x000fe200078e3cff */
[----:B------:R-:W-:-:S04]  /*3c20*/  IMAD.SHL.U32 R3, R2, 0x10, RZ ;  /* 0x0000001002037824 */ /* 0x000fc800078e00ff */
[----:B------:R-:W-:-:S05]  /*3c30*/  IMAD.SHL.U32 R10, R4, 0x2, RZ ;  /* 0x00000002040a7824 */ /* 0x000fca00078e00ff */
[----:B------:R-:W-:-:S04]  /*3c40*/  LOP3.LUT R3, R4, R10, R3, 0x96, !PT ;  /* 0x0000000a04037212 */ /* 0x000fc800078e9603 */
[----:B------:R-:W-:Y:S01]  /*3c50*/  LOP3.LUT R3, R3, R2, RZ, 0x3c, !PT ;  /* 0x0000000203037212 */ /* 0x000fe200078e3cff */
[----:B------:R-:W-:-:S04]  /*3c60*/  IMAD.SHL.U32 R2, R12, 0x2, RZ ;  /* 0x000000020c027824 */ /* 0x000fc800078e00ff */
[----:B------:R-:W-:-:S05]  /*3c70*/  IMAD.SHL.U32 R5, R3, 0x10, RZ ;  /* 0x0000001003057824 */ /* 0x000fca00078e00ff */
[----:B------:R-:W-:-:S04]  /*3c80*/  LOP3.LUT R2, R12, R2, R5, 0x96, !PT ;  /* 0x000000020c027212 */ /* 0x000fc800078e9605 */
[----:B------:R-:W-:Y:S01]  /*3c90*/  LOP3.LUT R2, R2, R3, RZ, 0x3c, !PT ;  /* 0x0000000302027212 */ /* 0x000fe200078e3cff */
[----:B------:R-:W-:-:S04]  /*3ca0*/  VIADD R3, R3, 0x31ca87fc ;  /* 0x31ca87fc03037836 */ /* 0x000fc80000000000 */
[----:B------:R-:W-:Y:S01]  /*3cb0*/  VIADD R2, R2, 0x31d00fc1 ;  /* 0x31d00fc102027836 */ /* 0x000fe20000000000 */
[----:B------:R-:W-:-:S04]  /*3cc0*/  I2FP.F32.U32 R3, R3 ;  /* 0x0000000300037245 */ /* 0x000fc80000201000 */
[----:B------:R-:W-:Y:S01]  /*3cd0*/  I2FP.F32.U32 R5, R2 ;  /* 0x0000000200057245 */ /* 0x000fe20000201000 */
[----:B------:R-:W-:-:S04]  /*3ce0*/  FFMA R3, R3, R0, 1.1641532182693481445e-10 ;  /* 0x2f00000003037423 */ /* 0x000fc80000000000 */
[----:B------:R-:W-:Y:S01]  /*3cf0*/  FFMA R5, R5, R0, 1.1641532182693481445e-10 ;  /* 0x2f00000005057423 */ /* 0x000fe20000000000 */
[----:B------:R-:W-:-:S03]  /*3d00*/  FMUL R3, R3, 0.5 ;  /* 0x3f00000003037820 */ /* 0x000fc60000400000 */
[----:B------:R-:W-:Y:S01]  /*3d10*/  FMUL R5, R5, 0.5 ;  /* 0x3f00000005057820 */ /* 0x000fe20000400000 */
[----:B--2---:R-:W-:Y:S01]  /*3d20*/  FADD R18, R18, -R21 ;  /* 0x8000001512127221 */ /* 0x004fe20000000000 */
[----:B---3--:R-:W-:Y:S01]  /*3d30*/  FMUL R14, R14, 0.5 ;  /* 0x3f0000000e0e7820 */ /* 0x008fe20000400000 */
[----:B----4-:R-:W-:-:S03]  /*3d40*/  FADD R28, -R21, R28 ;  /* 0x0000001c151c7221 */ /* 0x010fc60000000100 */
[----:B------:R-:W-:-:S04]  /*3d50*/  FFMA R14, R3, R18, R14 ;  /* 0x00000012030e7223 */ /* 0x000fc8000000000e */
[----:B------:R-:W-:-:S05]  /*3d60*/  FFMA R5, R5, R28, R14 ;  /* 0x0000001c05057223 */ /* 0x000fca000000000e */
[----:B------:R-:W-:Y:S04]  /*3d70*/  STG.E desc[UR10][R16.64], R5 ;  /* 0x0000000510007986 */ /* 0x000fe8000c10190a */
[----:B------:R-:W2:Y:S02]  /*3d80*/  LDG.E R0, desc[UR10][R6.64] ;  /* 0x0000000a06007981 */ /* 0x000ea4000c1e1900 */
[----:B--2---:R-:W-:-:S05]  /*3d90*/  FADD R3, R5, R0 ;  /* 0x0000000005037221 */ /* 0x004fca0000000000 */
[----:B------:R-:W-:Y:S01]  /*3da0*/  STG.E desc[UR10][R6.64], R3 ;  /* 0x0000000306007986 */ /* 0x000fe2000c10190a */
[----:B------:R-:W-:Y:S05]  /*3db0*/  EXIT ;  /* 0x000000000000794d */ /* 0x000fea0003800000 */
.L_x_17:
[----:B------:R-:W-:-:S00]  /*3dc0*/  BRA `(.L_x_17) ;  /* 0xfffffffc00fc7947 */ /* 0x000fc0000383ffff */
[----:B------:R-:W-:-:S00]  /*3dd0*/  NOP ;  /* 0x0000000000007918 */ /* 0x000fc00000000000 */
        /* <DEDUP_REMOVED lines=10> */
.L_x_18:


//--------------------- .nv.global.init           --------------------------
	.section	.nv.global.init,"aw",@progbits
	.align	4
.nv.global.init:
	.type		mrg32k3aM1SubSeq,@object
	.size		mrg32k3aM1SubSeq,(mrg32k3aM2SubSeq - mrg32k3aM1SubSeq)
mrg32k3aM1SubSeq:
        /*0000*/ 	.byte	0x0b, 0xcc, 0xee, 0x04, 0x73, 0x29, 0x8b, 0x6f, 0xf6, 0x53, 0x03, 0xf6, 0x23, 0xf6, 0xea, 0xda
        /* <DEDUP_REMOVED lines=125> */
	.type		mrg32k3aM2SubSeq,@object
	.size		mrg32k3aM2SubSeq,(mrg32k3aM1 - mrg32k3aM2SubSeq)
mrg32k3aM2SubSeq:
        /* <DEDUP_REMOVED lines=126> */
	.type		mrg32k3aM1,@object
	.size		mrg32k3aM1,(mrg32k3aM1Seq - mrg32k3aM1)
mrg32k3aM1:
        /* <DEDUP_REMOVED lines=144> */
	.type		mrg32k3aM1Seq,@object
	.size		mrg32k3aM1Seq,(mrg32k3aM2 - mrg32k3aM1Seq)
mrg32k3aM1Seq:
        /* <DEDUP_REMOVED lines=144> */
	.type		mrg32k3aM2,@object
	.size		mrg32k3aM2,(mrg32k3aM2Seq - mrg32k3aM2)
mrg32k3aM2:
        /* <DEDUP_REMOVED lines=144> */
	.type		mrg32k3aM2Seq,@object
	.size		mrg32k3aM2Seq,(precalc_xorwow_matrix - mrg32k3aM2Seq)
mrg32k3aM2Seq:
        /* <DEDUP_REMOVED lines=144> */
	.type		precalc_xorwow_matrix,@object
	.size		precalc_xorwow_matrix,(precalc_xorwow_offset_matrix - precalc_xorwow_matrix)
precalc_xorwow_matrix:
        /* <DEDUP_REMOVED lines=6400> */
	.type		precalc_xorwow_offset_matrix,@object
	.size		precalc_xorwow_offset_matrix,(.L_1 - precalc_xorwow_offset_matrix)
precalc_xorwow_offset_matrix:
        /* <DEDUP_REMOVED lines=6400> */
.L_1:


//--------------------- .nv.shared.reserved.0     --------------------------
	.section	.nv.shared.reserved.0,"aw",@nobits
	.weak		__nv_reservedSMEM_offset_0_alias
	.size		__nv_reservedSMEM_offset_0_alias, 0, 64
	.other		__nv_reservedSMEM_offset_0_alias,@"STO_CUDA_RESERVED_SHARED STV_DEFAULT"
__nv_reservedSMEM_offset_0_alias:
	.zero		0
	.zero		64


//--------------------- .nv.constant0._Z26psoHestonCalibrationKernelPfS_S_S_S_S_iP17curandStateXORWOW --------------------------
	.section	.nv.constant0._Z26psoHestonCalibrationKernelPfS_S_S_S_S_iP17curandStateXORWOW,"a",@progbits
	.sectionflags	@""
	.align	4
.nv.constant0._Z26psoHestonCalibrationKernelPfS_S_S_S_S_iP17curandStateXORWOW:
	.zero		960


//--------------------- SYMBOLS --------------------------

	.type		.nv.reservedSmem.offset0,@object
	.size		.nv.reservedSmem.offset0,0x4
